//
// Generated by NVIDIA NVVM Compiler
//
// Compiler Build ID: CL-36424714
// Cuda compilation tools, release 13.0, V13.0.88
// Based on NVVM 20.0.0
//

.version 9.0
.target sm_100
.address_size 64

	// .globl	_Z6phase1ILi32EEviiPim
// _ZZ6phase1ILi32EEviiPimE10sharedDist has been demoted
// _ZZ6phase2ILi32EEviiPimE10sharedDist has been demoted
// _ZZ6phase2ILi32EEviiPimE9pivotDist has been demoted
// _ZZ6phase3ILi32EEviiPimE8vertDist has been demoted
// _ZZ6phase3ILi32EEviiPimE8horzDist has been demoted

.visible .entry _Z6phase1ILi32EEviiPim(
	.param .u32 _Z6phase1ILi32EEviiPim_param_0,
	.param .u32 _Z6phase1ILi32EEviiPim_param_1,
	.param .u64 .ptr .align 1 _Z6phase1ILi32EEviiPim_param_2,
	.param .u64 _Z6phase1ILi32EEviiPim_param_3
)
{
	.reg .pred 	%p<66>;
	.reg .b32 	%r<181>;
	.reg .b64 	%rd<8>;
	// demoted variable
	.shared .align 4 .b8 _ZZ6phase1ILi32EEviiPimE10sharedDist[4096];
	ld.param.u32 	%r74, [_Z6phase1ILi32EEviiPim_param_0];
	ld.param.u32 	%r76, [_Z6phase1ILi32EEviiPim_param_1];
	ld.param.u64 	%rd2, [_Z6phase1ILi32EEviiPim_param_2];
	ld.param.u64 	%rd3, [_Z6phase1ILi32EEviiPim_param_3];
	shl.b32 	%r77, %r76, 5;
	sub.s32 	%r1, %r74, %r77;
	mov.u32 	%r2, %tid.y;
	mov.u32 	%r3, %tid.x;
	add.s32 	%r4, %r77, %r2;
	add.s32 	%r78, %r77, %r3;
	max.s32 	%r79, %r4, %r78;
	setp.ge.s32 	%p1, %r79, %r74;
	@%p1 bra 	$L__BB0_98;
	cvta.to.global.u64 	%rd4, %rd2;
	cvt.s64.s32 	%rd5, %r4;
	mad.lo.s64 	%rd6, %rd3, %rd5, %rd4;
	mul.wide.s32 	%rd7, %r78, 4;
	add.s64 	%rd1, %rd6, %rd7;
	ld.global.u32 	%r180, [%rd1];
	shl.b32 	%r80, %r2, 7;
	mov.u32 	%r81, _ZZ6phase1ILi32EEviiPimE10sharedDist;
	add.s32 	%r7, %r81, %r80;
	shl.b32 	%r82, %r3, 2;
	add.s32 	%r8, %r7, %r82;
	st.shared.u32 	[%r8], %r180;
	setp.lt.s32 	%p2, %r1, 1;
	@%p2 bra 	$L__BB0_97;
	add.s32 	%r9, %r81, %r82;
	bar.sync 	0;
	ld.shared.u32 	%r85, [%r7];
	ld.shared.u32 	%r86, [%r9];
	add.s32 	%r10, %r86, %r85;
	setp.ge.s32 	%p3, %r10, %r180;
	@%p3 bra 	$L__BB0_4;
	st.shared.u32 	[%r8], %r10;
	mov.u32 	%r180, %r10;
$L__BB0_4:
	setp.eq.s32 	%p4, %r1, 1;
	@%p4 bra 	$L__BB0_97;
	bar.sync 	0;
	ld.shared.u32 	%r87, [%r7+4];
	ld.shared.u32 	%r88, [%r9+128];
	add.s32 	%r12, %r88, %r87;
	setp.ge.s32 	%p5, %r12, %r180;
	@%p5 bra 	$L__BB0_7;
	st.shared.u32 	[%r8], %r12;
	mov.u32 	%r180, %r12;
$L__BB0_7:
	setp.eq.s32 	%p6, %r1, 2;
	@%p6 bra 	$L__BB0_97;
	bar.sync 	0;
	ld.shared.u32 	%r89, [%r7+8];
	ld.shared.u32 	%r90, [%r9+256];
	add.s32 	%r14, %r90, %r89;
	setp.ge.s32 	%p7, %r14, %r180;
	@%p7 bra 	$L__BB0_10;
	st.shared.u32 	[%r8], %r14;
	mov.u32 	%r180, %r14;
$L__BB0_10:
	setp.eq.s32 	%p8, %r1, 3;
	@%p8 bra 	$L__BB0_97;
	bar.sync 	0;
	ld.shared.u32 	%r91, [%r7+12];
	ld.shared.u32 	%r92, [%r9+384];
	add.s32 	%r16, %r92, %r91;
	setp.ge.s32 	%p9, %r16, %r180;
	@%p9 bra 	$L__BB0_13;
	st.shared.u32 	[%r8], %r16;
	mov.u32 	%r180, %r16;
$L__BB0_13:
	setp.eq.s32 	%p10, %r1, 4;
	@%p10 bra 	$L__BB0_97;
	bar.sync 	0;
	ld.shared.u32 	%r93, [%r7+16];
	ld.shared.u32 	%r94, [%r9+512];
	add.s32 	%r18, %r94, %r93;
	setp.ge.s32 	%p11, %r18, %r180;
	@%p11 bra 	$L__BB0_16;
	st.shared.u32 	[%r8], %r18;
	mov.u32 	%r180, %r18;
$L__BB0_16:
	setp.eq.s32 	%p12, %r1, 5;
	@%p12 bra 	$L__BB0_97;
	bar.sync 	0;
	ld.shared.u32 	%r95, [%r7+20];
	ld.shared.u32 	%r96, [%r9+640];
	add.s32 	%r20, %r96, %r95;
	setp.ge.s32 	%p13, %r20, %r180;
	@%p13 bra 	$L__BB0_19;
	st.shared.u32 	[%r8], %r20;
	mov.u32 	%r180, %r20;
$L__BB0_19:
	setp.eq.s32 	%p14, %r1, 6;
	@%p14 bra 	$L__BB0_97;
	bar.sync 	0;
	ld.shared.u32 	%r97, [%r7+24];
	ld.shared.u32 	%r98, [%r9+768];
	add.s32 	%r22, %r98, %r97;
	setp.ge.s32 	%p15, %r22, %r180;
	@%p15 bra 	$L__BB0_22;
	st.shared.u32 	[%r8], %r22;
	mov.u32 	%r180, %r22;
$L__BB0_22:
	setp.eq.s32 	%p16, %r1, 7;
	@%p16 bra 	$L__BB0_97;
	bar.sync 	0;
	ld.shared.u32 	%r99, [%r7+28];
	ld.shared.u32 	%r100, [%r9+896];
	add.s32 	%r24, %r100, %r99;
	setp.ge.s32 	%p17, %r24, %r180;
	@%p17 bra 	$L__BB0_25;
	st.shared.u32 	[%r8], %r24;
	mov.u32 	%r180, %r24;
$L__BB0_25:
	setp.eq.s32 	%p18, %r1, 8;
	@%p18 bra 	$L__BB0_97;
	bar.sync 	0;
	ld.shared.u32 	%r101, [%r7+32];
	ld.shared.u32 	%r102, [%r9+1024];
	add.s32 	%r26, %r102, %r101;
	setp.ge.s32 	%p19, %r26, %r180;
	@%p19 bra 	$L__BB0_28;
	st.shared.u32 	[%r8], %r26;
	mov.u32 	%r180, %r26;
$L__BB0_28:
	setp.eq.s32 	%p20, %r1, 9;
	@%p20 bra 	$L__BB0_97;
	bar.sync 	0;
	ld.shared.u32 	%r103, [%r7+36];
	ld.shared.u32 	%r104, [%r9+1152];
	add.s32 	%r28, %r104, %r103;
	setp.ge.s32 	%p21, %r28, %r180;
	@%p21 bra 	$L__BB0_31;
	st.shared.u32 	[%r8], %r28;
	mov.u32 	%r180, %r28;
$L__BB0_31:
	setp.eq.s32 	%p22, %r1, 10;
	@%p22 bra 	$L__BB0_97;
	bar.sync 	0;
	ld.shared.u32 	%r105, [%r7+40];
	ld.shared.u32 	%r106, [%r9+1280];
	add.s32 	%r30, %r106, %r105;
	setp.ge.s32 	%p23, %r30, %r180;
	@%p23 bra 	$L__BB0_34;
	st.shared.u32 	[%r8], %r30;
	mov.u32 	%r180, %r30;
$L__BB0_34:
	setp.eq.s32 	%p24, %r1, 11;
	@%p24 bra 	$L__BB0_97;
	bar.sync 	0;
	ld.shared.u32 	%r107, [%r7+44];
	ld.shared.u32 	%r108, [%r9+1408];
	add.s32 	%r32, %r108, %r107;
	setp.ge.s32 	%p25, %r32, %r180;
	@%p25 bra 	$L__BB0_37;
	st.shared.u32 	[%r8], %r32;
	mov.u32 	%r180, %r32;
$L__BB0_37:
	setp.eq.s32 	%p26, %r1, 12;
	@%p26 bra 	$L__BB0_97;
	bar.sync 	0;
	ld.shared.u32 	%r109, [%r7+48];
	ld.shared.u32 	%r110, [%r9+1536];
	add.s32 	%r34, %r110, %r109;
	setp.ge.s32 	%p27, %r34, %r180;
	@%p27 bra 	$L__BB0_40;
	st.shared.u32 	[%r8], %r34;
	mov.u32 	%r180, %r34;
$L__BB0_40:
	setp.eq.s32 	%p28, %r1, 13;
	@%p28 bra 	$L__BB0_97;
	bar.sync 	0;
	ld.shared.u32 	%r111, [%r7+52];
	ld.shared.u32 	%r112, [%r9+1664];
	add.s32 	%r36, %r112, %r111;
	setp.ge.s32 	%p29, %r36, %r180;
	@%p29 bra 	$L__BB0_43;
	st.shared.u32 	[%r8], %r36;
	mov.u32 	%r180, %r36;
$L__BB0_43:
	setp.eq.s32 	%p30, %r1, 14;
	@%p30 bra 	$L__BB0_97;
	bar.sync 	0;
	ld.shared.u32 	%r113, [%r7+56];
	ld.shared.u32 	%r114, [%r9+1792];
	add.s32 	%r38, %r114, %r113;
	setp.ge.s32 	%p31, %r38, %r180;
	@%p31 bra 	$L__BB0_46;
	st.shared.u32 	[%r8], %r38;
	mov.u32 	%r180, %r38;
$L__BB0_46:
	setp.eq.s32 	%p32, %r1, 15;
	@%p32 bra 	$L__BB0_97;
	bar.sync 	0;
	ld.shared.u32 	%r115, [%r7+60];
	ld.shared.u32 	%r116, [%r9+1920];
	add.s32 	%r40, %r116, %r115;
	setp.ge.s32 	%p33, %r40, %r180;
	@%p33 bra 	$L__BB0_49;
	st.shared.u32 	[%r8], %r40;
	mov.u32 	%r180, %r40;
$L__BB0_49:
	setp.eq.s32 	%p34, %r1, 16;
	@%p34 bra 	$L__BB0_97;
	bar.sync 	0;
	ld.shared.u32 	%r117, [%r7+64];
	ld.shared.u32 	%r118, [%r9+2048];
	add.s32 	%r42, %r118, %r117;
	setp.ge.s32 	%p35, %r42, %r180;
	@%p35 bra 	$L__BB0_52;
	st.shared.u32 	[%r8], %r42;
	mov.u32 	%r180, %r42;
$L__BB0_52:
	setp.eq.s32 	%p36, %r1, 17;
	@%p36 bra 	$L__BB0_97;
	bar.sync 	0;
	ld.shared.u32 	%r119, [%r7+68];
	ld.shared.u32 	%r120, [%r9+2176];
	add.s32 	%r44, %r120, %r119;
	setp.ge.s32 	%p37, %r44, %r180;
	@%p37 bra 	$L__BB0_55;
	st.shared.u32 	[%r8], %r44;
	mov.u32 	%r180, %r44;
$L__BB0_55:
	setp.eq.s32 	%p38, %r1, 18;
	@%p38 bra 	$L__BB0_97;
	bar.sync 	0;
	ld.shared.u32 	%r121, [%r7+72];
	ld.shared.u32 	%r122, [%r9+2304];
	add.s32 	%r46, %r122, %r121;
	setp.ge.s32 	%p39, %r46, %r180;
	@%p39 bra 	$L__BB0_58;
	st.shared.u32 	[%r8], %r46;
	mov.u32 	%r180, %r46;
$L__BB0_58:
	setp.eq.s32 	%p40, %r1, 19;
	@%p40 bra 	$L__BB0_97;
	bar.sync 	0;
	ld.shared.u32 	%r123, [%r7+76];
	ld.shared.u32 	%r124, [%r9+2432];
	add.s32 	%r48, %r124, %r123;
	setp.ge.s32 	%p41, %r48, %r180;
	@%p41 bra 	$L__BB0_61;
	st.shared.u32 	[%r8], %r48;
	mov.u32 	%r180, %r48;
$L__BB0_61:
	setp.eq.s32 	%p42, %r1, 20;
	@%p42 bra 	$L__BB0_97;
	bar.sync 	0;
	ld.shared.u32 	%r125, [%r7+80];
	ld.shared.u32 	%r126, [%r9+2560];
	add.s32 	%r50, %r126, %r125;
	setp.ge.s32 	%p43, %r50, %r180;
	@%p43 bra 	$L__BB0_64;
	st.shared.u32 	[%r8], %r50;
	mov.u32 	%r180, %r50;
$L__BB0_64:
	setp.eq.s32 	%p44, %r1, 21;
	@%p44 bra 	$L__BB0_97;
	bar.sync 	0;
	ld.shared.u32 	%r127, [%r7+84];
	ld.shared.u32 	%r128, [%r9+2688];
	add.s32 	%r52, %r128, %r127;
	setp.ge.s32 	%p45, %r52, %r180;
	@%p45 bra 	$L__BB0_67;
	st.shared.u32 	[%r8], %r52;
	mov.u32 	%r180, %r52;
$L__BB0_67:
	setp.eq.s32 	%p46, %r1, 22;
	@%p46 bra 	$L__BB0_97;
	bar.sync 	0;
	ld.shared.u32 	%r129, [%r7+88];
	ld.shared.u32 	%r130, [%r9+2816];
	add.s32 	%r54, %r130, %r129;
	setp.ge.s32 	%p47, %r54, %r180;
	@%p47 bra 	$L__BB0_70;
	st.shared.u32 	[%r8], %r54;
	mov.u32 	%r180, %r54;
$L__BB0_70:
	setp.eq.s32 	%p48, %r1, 23;
	@%p48 bra 	$L__BB0_97;
	bar.sync 	0;
	ld.shared.u32 	%r131, [%r7+92];
	ld.shared.u32 	%r132, [%r9+2944];
	add.s32 	%r56, %r132, %r131;
	setp.ge.s32 	%p49, %r56, %r180;
	@%p49 bra 	$L__BB0_73;
	st.shared.u32 	[%r8], %r56;
	mov.u32 	%r180, %r56;
$L__BB0_73:
	setp.eq.s32 	%p50, %r1, 24;
	@%p50 bra 	$L__BB0_97;
	bar.sync 	0;
	ld.shared.u32 	%r133, [%r7+96];
	ld.shared.u32 	%r134, [%r9+3072];
	add.s32 	%r58, %r134, %r133;
	setp.ge.s32 	%p51, %r58, %r180;
	@%p51 bra 	$L__BB0_76;
	st.shared.u32 	[%r8], %r58;
	mov.u32 	%r180, %r58;
$L__BB0_76:
	setp.eq.s32 	%p52, %r1, 25;
	@%p52 bra 	$L__BB0_97;
	bar.sync 	0;
	ld.shared.u32 	%r135, [%r7+100];
	ld.shared.u32 	%r136, [%r9+3200];
	add.s32 	%r60, %r136, %r135;
	setp.ge.s32 	%p53, %r60, %r180;
	@%p53 bra 	$L__BB0_79;
	st.shared.u32 	[%r8], %r60;
	mov.u32 	%r180, %r60;
$L__BB0_79:
	setp.eq.s32 	%p54, %r1, 26;
	@%p54 bra 	$L__BB0_97;
	bar.sync 	0;
	ld.shared.u32 	%r137, [%r7+104];
	ld.shared.u32 	%r138, [%r9+3328];
	add.s32 	%r62, %r138, %r137;
	setp.ge.s32 	%p55, %r62, %r180;
	@%p55 bra 	$L__BB0_82;
	st.shared.u32 	[%r8], %r62;
	mov.u32 	%r180, %r62;
$L__BB0_82:
	setp.eq.s32 	%p56, %r1, 27;
	@%p56 bra 	$L__BB0_97;
	bar.sync 	0;
	ld.shared.u32 	%r139, [%r7+108];
	ld.shared.u32 	%r140, [%r9+3456];
	add.s32 	%r64, %r140, %r139;
	setp.ge.s32 	%p57, %r64, %r180;
	@%p57 bra 	$L__BB0_85;
	st.shared.u32 	[%r8], %r64;
	mov.u32 	%r180, %r64;
$L__BB0_85:
	setp.eq.s32 	%p58, %r1, 28;
	@%p58 bra 	$L__BB0_97;
	bar.sync 	0;
	ld.shared.u32 	%r141, [%r7+112];
	ld.shared.u32 	%r142, [%r9+3584];
	add.s32 	%r66, %r142, %r141;
	setp.ge.s32 	%p59, %r66, %r180;
	@%p59 bra 	$L__BB0_88;
	st.shared.u32 	[%r8], %r66;
	mov.u32 	%r180, %r66;
$L__BB0_88:
	setp.eq.s32 	%p60, %r1, 29;
	@%p60 bra 	$L__BB0_97;
	bar.sync 	0;
	ld.shared.u32 	%r143, [%r7+116];
	ld.shared.u32 	%r144, [%r9+3712];
	add.s32 	%r68, %r144, %r143;
	setp.ge.s32 	%p61, %r68, %r180;
	@%p61 bra 	$L__BB0_91;
	st.shared.u32 	[%r8], %r68;
	mov.u32 	%r180, %r68;
$L__BB0_91:
	setp.eq.s32 	%p62, %r1, 30;
	@%p62 bra 	$L__BB0_97;
	bar.sync 	0;
	ld.shared.u32 	%r145, [%r7+120];
	ld.shared.u32 	%r146, [%r9+3840];
	add.s32 	%r70, %r146, %r145;
	setp.ge.s32 	%p63, %r70, %r180;
	@%p63 bra 	$L__BB0_94;
	st.shared.u32 	[%r8], %r70;
	mov.u32 	%r180, %r70;
$L__BB0_94:
	setp.eq.s32 	%p64, %r1, 31;
	@%p64 bra 	$L__BB0_97;
	bar.sync 	0;
	ld.shared.u32 	%r147, [%r7+124];
	ld.shared.u32 	%r148, [%r9+3968];
	add.s32 	%r72, %r148, %r147;
	setp.ge.s32 	%p65, %r72, %r180;
	@%p65 bra 	$L__BB0_97;
	st.shared.u32 	[%r8], %r72;
	mov.u32 	%r180, %r72;
$L__BB0_97:
	st.global.u32 	[%rd1], %r180;
$L__BB0_98:
	ret;

}
	// .globl	_Z6phase2ILi32EEviiPim
.visible .entry _Z6phase2ILi32EEviiPim(
	.param .u32 _Z6phase2ILi32EEviiPim_param_0,
	.param .u32 _Z6phase2ILi32EEviiPim_param_1,
	.param .u64 .ptr .align 1 _Z6phase2ILi32EEviiPim_param_2,
	.param .u64 _Z6phase2ILi32EEviiPim_param_3
)
{
	.reg .pred 	%p<69>;
	.reg .b32 	%r<205>;
	.reg .b64 	%rd<12>;
	// demoted variable
	.shared .align 4 .b8 _ZZ6phase2ILi32EEviiPimE10sharedDist[4096];
	// demoted variable
	.shared .align 4 .b8 _ZZ6phase2ILi32EEviiPimE9pivotDist[4096];
	ld.param.u32 	%r80, [_Z6phase2ILi32EEviiPim_param_0];
	ld.param.u32 	%r81, [_Z6phase2ILi32EEviiPim_param_1];
	ld.param.u64 	%rd4, [_Z6phase2ILi32EEviiPim_param_2];
	ld.param.u64 	%rd3, [_Z6phase2ILi32EEviiPim_param_3];
	cvta.to.global.u64 	%rd1, %rd4;
	mov.u32 	%r1, %ctaid.y;
	setp.eq.s32 	%p2, %r1, %r81;
	@%p2 bra 	$L__BB1_103;
	shl.b32 	%r83, %r81, 5;
	sub.s32 	%r2, %r80, %r83;
	mov.u32 	%r3, %tid.y;
	mov.u32 	%r4, %tid.x;
	mov.u32 	%r84, %ctaid.x;
	setp.eq.s32 	%p3, %r84, 0;
	selp.b32 	%r85, %r1, %r81, %p3;
	shl.b32 	%r86, %r85, 5;
	add.s32 	%r87, %r86, %r3;
	selp.b32 	%r88, %r81, %r1, %p3;
	shl.b32 	%r89, %r88, 5;
	add.s32 	%r90, %r89, %r4;
	add.s32 	%r5, %r83, %r3;
	add.s32 	%r6, %r83, %r4;
	mov.u32 	%r91, _ZZ6phase2ILi32EEviiPimE9pivotDist;
	mov.u32 	%r92, _ZZ6phase2ILi32EEviiPimE10sharedDist;
	selp.b32 	%r7, %r92, %r91, %p3;
	selp.b32 	%r8, %r91, %r92, %p3;
	max.s32 	%r93, %r87, %r90;
	setp.ge.s32 	%p1, %r93, %r80;
	cvt.s64.s32 	%rd5, %r87;
	mad.lo.s64 	%rd6, %rd3, %rd5, %rd1;
	mul.wide.s32 	%rd7, %r90, 4;
	add.s64 	%rd2, %rd6, %rd7;
	mov.b32 	%r204, 1000000000;
	@%p1 bra 	$L__BB1_3;
	ld.global.u32 	%r204, [%rd2];
$L__BB1_3:
	shl.b32 	%r95, %r3, 7;
	add.s32 	%r97, %r92, %r95;
	shl.b32 	%r98, %r4, 2;
	add.s32 	%r11, %r97, %r98;
	st.shared.u32 	[%r11], %r204;
	max.s32 	%r99, %r5, %r6;
	setp.ge.s32 	%p4, %r99, %r80;
	mov.b32 	%r172, 1000000000;
	@%p4 bra 	$L__BB1_5;
	cvt.s64.s32 	%rd8, %r5;
	mad.lo.s64 	%rd9, %rd3, %rd8, %rd1;
	mul.wide.s32 	%rd10, %r6, 4;
	add.s64 	%rd11, %rd9, %rd10;
	ld.global.u32 	%r172, [%rd11];
$L__BB1_5:
	add.s32 	%r102, %r91, %r95;
	add.s32 	%r104, %r102, %r98;
	st.shared.u32 	[%r104], %r172;
	@%p1 bra 	$L__BB1_103;
	setp.lt.s32 	%p5, %r2, 1;
	@%p5 bra 	$L__BB1_102;
	add.s32 	%r14, %r7, %r95;
	add.s32 	%r15, %r8, %r98;
	bar.sync 	0;
	ld.shared.u32 	%r107, [%r14];
	ld.shared.u32 	%r108, [%r15];
	add.s32 	%r16, %r108, %r107;
	setp.ge.s32 	%p6, %r16, %r204;
	@%p6 bra 	$L__BB1_9;
	st.shared.u32 	[%r11], %r16;
	mov.u32 	%r204, %r16;
$L__BB1_9:
	setp.eq.s32 	%p7, %r2, 1;
	@%p7 bra 	$L__BB1_102;
	bar.sync 	0;
	ld.shared.u32 	%r109, [%r14+4];
	ld.shared.u32 	%r110, [%r15+128];
	add.s32 	%r18, %r110, %r109;
	setp.ge.s32 	%p8, %r18, %r204;
	@%p8 bra 	$L__BB1_12;
	st.shared.u32 	[%r11], %r18;
	mov.u32 	%r204, %r18;
$L__BB1_12:
	setp.eq.s32 	%p9, %r2, 2;
	@%p9 bra 	$L__BB1_102;
	bar.sync 	0;
	ld.shared.u32 	%r111, [%r14+8];
	ld.shared.u32 	%r112, [%r15+256];
	add.s32 	%r20, %r112, %r111;
	setp.ge.s32 	%p10, %r20, %r204;
	@%p10 bra 	$L__BB1_15;
	st.shared.u32 	[%r11], %r20;
	mov.u32 	%r204, %r20;
$L__BB1_15:
	setp.eq.s32 	%p11, %r2, 3;
	@%p11 bra 	$L__BB1_102;
	bar.sync 	0;
	ld.shared.u32 	%r113, [%r14+12];
	ld.shared.u32 	%r114, [%r15+384];
	add.s32 	%r22, %r114, %r113;
	setp.ge.s32 	%p12, %r22, %r204;
	@%p12 bra 	$L__BB1_18;
	st.shared.u32 	[%r11], %r22;
	mov.u32 	%r204, %r22;
$L__BB1_18:
	setp.eq.s32 	%p13, %r2, 4;
	@%p13 bra 	$L__BB1_102;
	bar.sync 	0;
	ld.shared.u32 	%r115, [%r14+16];
	ld.shared.u32 	%r116, [%r15+512];
	add.s32 	%r24, %r116, %r115;
	setp.ge.s32 	%p14, %r24, %r204;
	@%p14 bra 	$L__BB1_21;
	st.shared.u32 	[%r11], %r24;
	mov.u32 	%r204, %r24;
$L__BB1_21:
	setp.eq.s32 	%p15, %r2, 5;
	@%p15 bra 	$L__BB1_102;
	bar.sync 	0;
	ld.shared.u32 	%r117, [%r14+20];
	ld.shared.u32 	%r118, [%r15+640];
	add.s32 	%r26, %r118, %r117;
	setp.ge.s32 	%p16, %r26, %r204;
	@%p16 bra 	$L__BB1_24;
	st.shared.u32 	[%r11], %r26;
	mov.u32 	%r204, %r26;
$L__BB1_24:
	setp.eq.s32 	%p17, %r2, 6;
	@%p17 bra 	$L__BB1_102;
	bar.sync 	0;
	ld.shared.u32 	%r119, [%r14+24];
	ld.shared.u32 	%r120, [%r15+768];
	add.s32 	%r28, %r120, %r119;
	setp.ge.s32 	%p18, %r28, %r204;
	@%p18 bra 	$L__BB1_27;
	st.shared.u32 	[%r11], %r28;
	mov.u32 	%r204, %r28;
$L__BB1_27:
	setp.eq.s32 	%p19, %r2, 7;
	@%p19 bra 	$L__BB1_102;
	bar.sync 	0;
	ld.shared.u32 	%r121, [%r14+28];
	ld.shared.u32 	%r122, [%r15+896];
	add.s32 	%r30, %r122, %r121;
	setp.ge.s32 	%p20, %r30, %r204;
	@%p20 bra 	$L__BB1_30;
	st.shared.u32 	[%r11], %r30;
	mov.u32 	%r204, %r30;
$L__BB1_30:
	setp.eq.s32 	%p21, %r2, 8;
	@%p21 bra 	$L__BB1_102;
	bar.sync 	0;
	ld.shared.u32 	%r123, [%r14+32];
	ld.shared.u32 	%r124, [%r15+1024];
	add.s32 	%r32, %r124, %r123;
	setp.ge.s32 	%p22, %r32, %r204;
	@%p22 bra 	$L__BB1_33;
	st.shared.u32 	[%r11], %r32;
	mov.u32 	%r204, %r32;
$L__BB1_33:
	setp.eq.s32 	%p23, %r2, 9;
	@%p23 bra 	$L__BB1_102;
	bar.sync 	0;
	ld.shared.u32 	%r125, [%r14+36];
	ld.shared.u32 	%r126, [%r15+1152];
	add.s32 	%r34, %r126, %r125;
	setp.ge.s32 	%p24, %r34, %r204;
	@%p24 bra 	$L__BB1_36;
	st.shared.u32 	[%r11], %r34;
	mov.u32 	%r204, %r34;
$L__BB1_36:
	setp.eq.s32 	%p25, %r2, 10;
	@%p25 bra 	$L__BB1_102;
	bar.sync 	0;
	ld.shared.u32 	%r127, [%r14+40];
	ld.shared.u32 	%r128, [%r15+1280];
	add.s32 	%r36, %r128, %r127;
	setp.ge.s32 	%p26, %r36, %r204;
	@%p26 bra 	$L__BB1_39;
	st.shared.u32 	[%r11], %r36;
	mov.u32 	%r204, %r36;
$L__BB1_39:
	setp.eq.s32 	%p27, %r2, 11;
	@%p27 bra 	$L__BB1_102;
	bar.sync 	0;
	ld.shared.u32 	%r129, [%r14+44];
	ld.shared.u32 	%r130, [%r15+1408];
	add.s32 	%r38, %r130, %r129;
	setp.ge.s32 	%p28, %r38, %r204;
	@%p28 bra 	$L__BB1_42;
	st.shared.u32 	[%r11], %r38;
	mov.u32 	%r204, %r38;
$L__BB1_42:
	setp.eq.s32 	%p29, %r2, 12;
	@%p29 bra 	$L__BB1_102;
	bar.sync 	0;
	ld.shared.u32 	%r131, [%r14+48];
	ld.shared.u32 	%r132, [%r15+1536];
	add.s32 	%r40, %r132, %r131;
	setp.ge.s32 	%p30, %r40, %r204;
	@%p30 bra 	$L__BB1_45;
	st.shared.u32 	[%r11], %r40;
	mov.u32 	%r204, %r40;
$L__BB1_45:
	setp.eq.s32 	%p31, %r2, 13;
	@%p31 bra 	$L__BB1_102;
	bar.sync 	0;
	ld.shared.u32 	%r133, [%r14+52];
	ld.shared.u32 	%r134, [%r15+1664];
	add.s32 	%r42, %r134, %r133;
	setp.ge.s32 	%p32, %r42, %r204;
	@%p32 bra 	$L__BB1_48;
	st.shared.u32 	[%r11], %r42;
	mov.u32 	%r204, %r42;
$L__BB1_48:
	setp.eq.s32 	%p33, %r2, 14;
	@%p33 bra 	$L__BB1_102;
	bar.sync 	0;
	ld.shared.u32 	%r135, [%r14+56];
	ld.shared.u32 	%r136, [%r15+1792];
	add.s32 	%r44, %r136, %r135;
	setp.ge.s32 	%p34, %r44, %r204;
	@%p34 bra 	$L__BB1_51;
	st.shared.u32 	[%r11], %r44;
	mov.u32 	%r204, %r44;
$L__BB1_51:
	setp.eq.s32 	%p35, %r2, 15;
	@%p35 bra 	$L__BB1_102;
	bar.sync 	0;
	ld.shared.u32 	%r137, [%r14+60];
	ld.shared.u32 	%r138, [%r15+1920];
	add.s32 	%r46, %r138, %r137;
	setp.ge.s32 	%p36, %r46, %r204;
	@%p36 bra 	$L__BB1_54;
	st.shared.u32 	[%r11], %r46;
	mov.u32 	%r204, %r46;
$L__BB1_54:
	setp.eq.s32 	%p37, %r2, 16;
	@%p37 bra 	$L__BB1_102;
	bar.sync 	0;
	ld.shared.u32 	%r139, [%r14+64];
	ld.shared.u32 	%r140, [%r15+2048];
	add.s32 	%r48, %r140, %r139;
	setp.ge.s32 	%p38, %r48, %r204;
	@%p38 bra 	$L__BB1_57;
	st.shared.u32 	[%r11], %r48;
	mov.u32 	%r204, %r48;
$L__BB1_57:
	setp.eq.s32 	%p39, %r2, 17;
	@%p39 bra 	$L__BB1_102;
	bar.sync 	0;
	ld.shared.u32 	%r141, [%r14+68];
	ld.shared.u32 	%r142, [%r15+2176];
	add.s32 	%r50, %r142, %r141;
	setp.ge.s32 	%p40, %r50, %r204;
	@%p40 bra 	$L__BB1_60;
	st.shared.u32 	[%r11], %r50;
	mov.u32 	%r204, %r50;
$L__BB1_60:
	setp.eq.s32 	%p41, %r2, 18;
	@%p41 bra 	$L__BB1_102;
	bar.sync 	0;
	ld.shared.u32 	%r143, [%r14+72];
	ld.shared.u32 	%r144, [%r15+2304];
	add.s32 	%r52, %r144, %r143;
	setp.ge.s32 	%p42, %r52, %r204;
	@%p42 bra 	$L__BB1_63;
	st.shared.u32 	[%r11], %r52;
	mov.u32 	%r204, %r52;
$L__BB1_63:
	setp.eq.s32 	%p43, %r2, 19;
	@%p43 bra 	$L__BB1_102;
	bar.sync 	0;
	ld.shared.u32 	%r145, [%r14+76];
	ld.shared.u32 	%r146, [%r15+2432];
	add.s32 	%r54, %r146, %r145;
	setp.ge.s32 	%p44, %r54, %r204;
	@%p44 bra 	$L__BB1_66;
	st.shared.u32 	[%r11], %r54;
	mov.u32 	%r204, %r54;
$L__BB1_66:
	setp.eq.s32 	%p45, %r2, 20;
	@%p45 bra 	$L__BB1_102;
	bar.sync 	0;
	ld.shared.u32 	%r147, [%r14+80];
	ld.shared.u32 	%r148, [%r15+2560];
	add.s32 	%r56, %r148, %r147;
	setp.ge.s32 	%p46, %r56, %r204;
	@%p46 bra 	$L__BB1_69;
	st.shared.u32 	[%r11], %r56;
	mov.u32 	%r204, %r56;
$L__BB1_69:
	setp.eq.s32 	%p47, %r2, 21;
	@%p47 bra 	$L__BB1_102;
	bar.sync 	0;
	ld.shared.u32 	%r149, [%r14+84];
	ld.shared.u32 	%r150, [%r15+2688];
	add.s32 	%r58, %r150, %r149;
	setp.ge.s32 	%p48, %r58, %r204;
	@%p48 bra 	$L__BB1_72;
	st.shared.u32 	[%r11], %r58;
	mov.u32 	%r204, %r58;
$L__BB1_72:
	setp.eq.s32 	%p49, %r2, 22;
	@%p49 bra 	$L__BB1_102;
	bar.sync 	0;
	ld.shared.u32 	%r151, [%r14+88];
	ld.shared.u32 	%r152, [%r15+2816];
	add.s32 	%r60, %r152, %r151;
	setp.ge.s32 	%p50, %r60, %r204;
	@%p50 bra 	$L__BB1_75;
	st.shared.u32 	[%r11], %r60;
	mov.u32 	%r204, %r60;
$L__BB1_75:
	setp.eq.s32 	%p51, %r2, 23;
	@%p51 bra 	$L__BB1_102;
	bar.sync 	0;
	ld.shared.u32 	%r153, [%r14+92];
	ld.shared.u32 	%r154, [%r15+2944];
	add.s32 	%r62, %r154, %r153;
	setp.ge.s32 	%p52, %r62, %r204;
	@%p52 bra 	$L__BB1_78;
	st.shared.u32 	[%r11], %r62;
	mov.u32 	%r204, %r62;
$L__BB1_78:
	setp.eq.s32 	%p53, %r2, 24;
	@%p53 bra 	$L__BB1_102;
	bar.sync 	0;
	ld.shared.u32 	%r155, [%r14+96];
	ld.shared.u32 	%r156, [%r15+3072];
	add.s32 	%r64, %r156, %r155;
	setp.ge.s32 	%p54, %r64, %r204;
	@%p54 bra 	$L__BB1_81;
	st.shared.u32 	[%r11], %r64;
	mov.u32 	%r204, %r64;
$L__BB1_81:
	setp.eq.s32 	%p55, %r2, 25;
	@%p55 bra 	$L__BB1_102;
	bar.sync 	0;
	ld.shared.u32 	%r157, [%r14+100];
	ld.shared.u32 	%r158, [%r15+3200];
	add.s32 	%r66, %r158, %r157;
	setp.ge.s32 	%p56, %r66, %r204;
	@%p56 bra 	$L__BB1_84;
	st.shared.u32 	[%r11], %r66;
	mov.u32 	%r204, %r66;
$L__BB1_84:
	setp.eq.s32 	%p57, %r2, 26;
	@%p57 bra 	$L__BB1_102;
	bar.sync 	0;
	ld.shared.u32 	%r159, [%r14+104];
	ld.shared.u32 	%r160, [%r15+3328];
	add.s32 	%r68, %r160, %r159;
	setp.ge.s32 	%p58, %r68, %r204;
	@%p58 bra 	$L__BB1_87;
	st.shared.u32 	[%r11], %r68;
	mov.u32 	%r204, %r68;
$L__BB1_87:
	setp.eq.s32 	%p59, %r2, 27;
	@%p59 bra 	$L__BB1_102;
	bar.sync 	0;
	ld.shared.u32 	%r161, [%r14+108];
	ld.shared.u32 	%r162, [%r15+3456];
	add.s32 	%r70, %r162, %r161;
	setp.ge.s32 	%p60, %r70, %r204;
	@%p60 bra 	$L__BB1_90;
	st.shared.u32 	[%r11], %r70;
	mov.u32 	%r204, %r70;
$L__BB1_90:
	setp.eq.s32 	%p61, %r2, 28;
	@%p61 bra 	$L__BB1_102;
	bar.sync 	0;
	ld.shared.u32 	%r163, [%r14+112];
	ld.shared.u32 	%r164, [%r15+3584];
	add.s32 	%r72, %r164, %r163;
	setp.ge.s32 	%p62, %r72, %r204;
	@%p62 bra 	$L__BB1_93;
	st.shared.u32 	[%r11], %r72;
	mov.u32 	%r204, %r72;
$L__BB1_93:
	setp.eq.s32 	%p63, %r2, 29;
	@%p63 bra 	$L__BB1_102;
	bar.sync 	0;
	ld.shared.u32 	%r165, [%r14+116];
	ld.shared.u32 	%r166, [%r15+3712];
	add.s32 	%r74, %r166, %r165;
	setp.ge.s32 	%p64, %r74, %r204;
	@%p64 bra 	$L__BB1_96;
	st.shared.u32 	[%r11], %r74;
	mov.u32 	%r204, %r74;
$L__BB1_96:
	setp.eq.s32 	%p65, %r2, 30;
	@%p65 bra 	$L__BB1_102;
	bar.sync 	0;
	ld.shared.u32 	%r167, [%r14+120];
	ld.shared.u32 	%r168, [%r15+3840];
	add.s32 	%r76, %r168, %r167;
	setp.ge.s32 	%p66, %r76, %r204;
	@%p66 bra 	$L__BB1_99;
	st.shared.u32 	[%r11], %r76;
	mov.u32 	%r204, %r76;
$L__BB1_99:
	setp.eq.s32 	%p67, %r2, 31;
	@%p67 bra 	$L__BB1_102;
	bar.sync 	0;
	ld.shared.u32 	%r169, [%r14+124];
	ld.shared.u32 	%r170, [%r15+3968];
	add.s32 	%r78, %r170, %r169;
	setp.ge.s32 	%p68, %r78, %r204;
	@%p68 bra 	$L__BB1_102;
	st.shared.u32 	[%r11], %r78;
	mov.u32 	%r204, %r78;
$L__BB1_102:
	st.global.u32 	[%rd2], %r204;
$L__BB1_103:
	ret;

}
	// .globl	_Z6phase3ILi32EEviiPim
.visible .entry _Z6phase3ILi32EEviiPim(
	.param .u32 _Z6phase3ILi32EEviiPim_param_0,
	.param .u32 _Z6phase3ILi32EEviiPim_param_1,
	.param .u64 .ptr .align 1 _Z6phase3ILi32EEviiPim_param_2,
	.param .u64 _Z6phase3ILi32EEviiPim_param_3
)
{
	.reg .pred 	%p<39>;
	.reg .b32 	%r<171>;
	.reg .b64 	%rd<14>;
	// demoted variable
	.shared .align 4 .b8 _ZZ6phase3ILi32EEviiPimE8vertDist[4096];
	// demoted variable
	.shared .align 4 .b8 _ZZ6phase3ILi32EEviiPimE8horzDist[4096];
	ld.param.u32 	%r50, [_Z6phase3ILi32EEviiPim_param_0];
	ld.param.u32 	%r51, [_Z6phase3ILi32EEviiPim_param_1];
	ld.param.u64 	%rd5, [_Z6phase3ILi32EEviiPim_param_2];
	ld.param.u64 	%rd4, [_Z6phase3ILi32EEviiPim_param_3];
	cvta.to.global.u64 	%rd1, %rd5;
	mov.u32 	%r1, %ctaid.x;
	setp.eq.s32 	%p1, %r1, %r51;
	mov.u32 	%r2, %ctaid.y;
	setp.eq.s32 	%p2, %r2, %r51;
	or.pred  	%p3, %p1, %p2;
	@%p3 bra 	$L__BB2_40;
	shl.b32 	%r53, %r51, 5;
	sub.s32 	%r3, %r50, %r53;
	mov.u32 	%r4, %tid.y;
	mov.u32 	%r54, %tid.x;
	shl.b32 	%r55, %r2, 5;
	add.s32 	%r6, %r55, %r4;
	shl.b32 	%r56, %r1, 5;
	add.s32 	%r7, %r56, %r54;
	add.s32 	%r8, %r53, %r4;
	add.s32 	%r9, %r53, %r54;
	max.s32 	%r57, %r6, %r9;
	setp.ge.s32 	%p4, %r57, %r50;
	cvt.u64.u32 	%rd6, %r6;
	mad.lo.s64 	%rd2, %rd4, %rd6, %rd1;
	mov.b32 	%r168, 1000000000;
	@%p4 bra 	$L__BB2_3;
	mul.wide.s32 	%rd7, %r9, 4;
	add.s64 	%rd8, %rd2, %rd7;
	ld.global.u32 	%r168, [%rd8];
$L__BB2_3:
	shl.b32 	%r59, %r4, 7;
	mov.u32 	%r60, _ZZ6phase3ILi32EEviiPimE8vertDist;
	add.s32 	%r12, %r60, %r59;
	shl.b32 	%r61, %r54, 2;
	add.s32 	%r62, %r12, %r61;
	st.shared.u32 	[%r62], %r168;
	max.s32 	%r63, %r7, %r8;
	setp.ge.s32 	%p5, %r63, %r50;
	mov.b32 	%r169, 1000000000;
	@%p5 bra 	$L__BB2_5;
	cvt.s64.s32 	%rd9, %r8;
	mad.lo.s64 	%rd10, %rd4, %rd9, %rd1;
	mul.wide.s32 	%rd11, %r7, 4;
	add.s64 	%rd12, %rd10, %rd11;
	ld.global.u32 	%r169, [%rd12];
$L__BB2_5:
	mov.u32 	%r65, _ZZ6phase3ILi32EEviiPimE8horzDist;
	add.s32 	%r66, %r65, %r59;
	add.s32 	%r68, %r66, %r61;
	st.shared.u32 	[%r68], %r169;
	max.s32 	%r69, %r6, %r7;
	setp.ge.s32 	%p6, %r69, %r50;
	@%p6 bra 	$L__BB2_40;
	mul.wide.s32 	%rd13, %r7, 4;
	add.s64 	%rd3, %rd2, %rd13;
	ld.global.u32 	%r170, [%rd3];
	bar.sync 	0;
	setp.lt.s32 	%p7, %r3, 1;
	@%p7 bra 	$L__BB2_39;
	add.s32 	%r16, %r65, %r61;
	ld.shared.u32 	%r72, [%r12];
	ld.shared.u32 	%r73, [%r16];
	add.s32 	%r74, %r73, %r72;
	min.s32 	%r170, %r74, %r170;
	setp.eq.s32 	%p8, %r3, 1;
	@%p8 bra 	$L__BB2_39;
	ld.shared.u32 	%r75, [%r12+4];
	ld.shared.u32 	%r76, [%r16+128];
	add.s32 	%r77, %r76, %r75;
	min.s32 	%r170, %r77, %r170;
	setp.eq.s32 	%p9, %r3, 2;
	@%p9 bra 	$L__BB2_39;
	ld.shared.u32 	%r78, [%r12+8];
	ld.shared.u32 	%r79, [%r16+256];
	add.s32 	%r80, %r79, %r78;
	min.s32 	%r170, %r80, %r170;
	setp.eq.s32 	%p10, %r3, 3;
	@%p10 bra 	$L__BB2_39;
	ld.shared.u32 	%r81, [%r12+12];
	ld.shared.u32 	%r82, [%r16+384];
	add.s32 	%r83, %r82, %r81;
	min.s32 	%r170, %r83, %r170;
	setp.eq.s32 	%p11, %r3, 4;
	@%p11 bra 	$L__BB2_39;
	ld.shared.u32 	%r84, [%r12+16];
	ld.shared.u32 	%r85, [%r16+512];
	add.s32 	%r86, %r85, %r84;
	min.s32 	%r170, %r86, %r170;
	setp.eq.s32 	%p12, %r3, 5;
	@%p12 bra 	$L__BB2_39;
	ld.shared.u32 	%r87, [%r12+20];
	ld.shared.u32 	%r88, [%r16+640];
	add.s32 	%r89, %r88, %r87;
	min.s32 	%r170, %r89, %r170;
	setp.eq.s32 	%p13, %r3, 6;
	@%p13 bra 	$L__BB2_39;
	ld.shared.u32 	%r90, [%r12+24];
	ld.shared.u32 	%r91, [%r16+768];
	add.s32 	%r92, %r91, %r90;
	min.s32 	%r170, %r92, %r170;
	setp.eq.s32 	%p14, %r3, 7;
	@%p14 bra 	$L__BB2_39;
	ld.shared.u32 	%r93, [%r12+28];
	ld.shared.u32 	%r94, [%r16+896];
	add.s32 	%r95, %r94, %r93;
	min.s32 	%r170, %r95, %r170;
	setp.eq.s32 	%p15, %r3, 8;
	@%p15 bra 	$L__BB2_39;
	ld.shared.u32 	%r96, [%r12+32];
	ld.shared.u32 	%r97, [%r16+1024];
	add.s32 	%r98, %r97, %r96;
	min.s32 	%r170, %r98, %r170;
	setp.eq.s32 	%p16, %r3, 9;
	@%p16 bra 	$L__BB2_39;
	ld.shared.u32 	%r99, [%r12+36];
	ld.shared.u32 	%r100, [%r16+1152];
	add.s32 	%r101, %r100, %r99;
	min.s32 	%r170, %r101, %r170;
	setp.eq.s32 	%p17, %r3, 10;
	@%p17 bra 	$L__BB2_39;
	ld.shared.u32 	%r102, [%r12+40];
	ld.shared.u32 	%r103, [%r16+1280];
	add.s32 	%r104, %r103, %r102;
	min.s32 	%r170, %r104, %r170;
	setp.eq.s32 	%p18, %r3, 11;
	@%p18 bra 	$L__BB2_39;
	ld.shared.u32 	%r105, [%r12+44];
	ld.shared.u32 	%r106, [%r16+1408];
	add.s32 	%r107, %r106, %r105;
	min.s32 	%r170, %r107, %r170;
	setp.eq.s32 	%p19, %r3, 12;
	@%p19 bra 	$L__BB2_39;
	ld.shared.u32 	%r108, [%r12+48];
	ld.shared.u32 	%r109, [%r16+1536];
	add.s32 	%r110, %r109, %r108;
	min.s32 	%r170, %r110, %r170;
	setp.eq.s32 	%p20, %r3, 13;
	@%p20 bra 	$L__BB2_39;
	ld.shared.u32 	%r111, [%r12+52];
	ld.shared.u32 	%r112, [%r16+1664];
	add.s32 	%r113, %r112, %r111;
	min.s32 	%r170, %r113, %r170;
	setp.eq.s32 	%p21, %r3, 14;
	@%p21 bra 	$L__BB2_39;
	ld.shared.u32 	%r114, [%r12+56];
	ld.shared.u32 	%r115, [%r16+1792];
	add.s32 	%r116, %r115, %r114;
	min.s32 	%r170, %r116, %r170;
	setp.eq.s32 	%p22, %r3, 15;
	@%p22 bra 	$L__BB2_39;
	ld.shared.u32 	%r117, [%r12+60];
	ld.shared.u32 	%r118, [%r16+1920];
	add.s32 	%r119, %r118, %r117;
	min.s32 	%r170, %r119, %r170;
	setp.eq.s32 	%p23, %r3, 16;
	@%p23 bra 	$L__BB2_39;
	ld.shared.u32 	%r120, [%r12+64];
	ld.shared.u32 	%r121, [%r16+2048];
	add.s32 	%r122, %r121, %r120;
	min.s32 	%r170, %r122, %r170;
	setp.eq.s32 	%p24, %r3, 17;
	@%p24 bra 	$L__BB2_39;
	ld.shared.u32 	%r123, [%r12+68];
	ld.shared.u32 	%r124, [%r16+2176];
	add.s32 	%r125, %r124, %r123;
	min.s32 	%r170, %r125, %r170;
	setp.eq.s32 	%p25, %r3, 18;
	@%p25 bra 	$L__BB2_39;
	ld.shared.u32 	%r126, [%r12+72];
	ld.shared.u32 	%r127, [%r16+2304];
	add.s32 	%r128, %r127, %r126;
	min.s32 	%r170, %r128, %r170;
	setp.eq.s32 	%p26, %r3, 19;
	@%p26 bra 	$L__BB2_39;
	ld.shared.u32 	%r129, [%r12+76];
	ld.shared.u32 	%r130, [%r16+2432];
	add.s32 	%r131, %r130, %r129;
	min.s32 	%r170, %r131, %r170;
	setp.eq.s32 	%p27, %r3, 20;
	@%p27 bra 	$L__BB2_39;
	ld.shared.u32 	%r132, [%r12+80];
	ld.shared.u32 	%r133, [%r16+2560];
	add.s32 	%r134, %r133, %r132;
	min.s32 	%r170, %r134, %r170;
	setp.eq.s32 	%p28, %r3, 21;
	@%p28 bra 	$L__BB2_39;
	ld.shared.u32 	%r135, [%r12+84];
	ld.shared.u32 	%r136, [%r16+2688];
	add.s32 	%r137, %r136, %r135;
	min.s32 	%r170, %r137, %r170;
	setp.eq.s32 	%p29, %r3, 22;
	@%p29 bra 	$L__BB2_39;
	ld.shared.u32 	%r138, [%r12+88];
	ld.shared.u32 	%r139, [%r16+2816];
	add.s32 	%r140, %r139, %r138;
	min.s32 	%r170, %r140, %r170;
	setp.eq.s32 	%p30, %r3, 23;
	@%p30 bra 	$L__BB2_39;
	ld.shared.u32 	%r141, [%r12+92];
	ld.shared.u32 	%r142, [%r16+2944];
	add.s32 	%r143, %r142, %r141;
	min.s32 	%r170, %r143, %r170;
	setp.eq.s32 	%p31, %r3, 24;
	@%p31 bra 	$L__BB2_39;
	ld.shared.u32 	%r144, [%r12+96];
	ld.shared.u32 	%r145, [%r16+3072];
	add.s32 	%r146, %r145, %r144;
	min.s32 	%r170, %r146, %r170;
	setp.eq.s32 	%p32, %r3, 25;
	@%p32 bra 	$L__BB2_39;
	ld.shared.u32 	%r147, [%r12+100];
	ld.shared.u32 	%r148, [%r16+3200];
	add.s32 	%r149, %r148, %r147;
	min.s32 	%r170, %r149, %r170;
	setp.eq.s32 	%p33, %r3, 26;
	@%p33 bra 	$L__BB2_39;
	ld.shared.u32 	%r150, [%r12+104];
	ld.shared.u32 	%r151, [%r16+3328];
	add.s32 	%r152, %r151, %r150;
	min.s32 	%r170, %r152, %r170;
	setp.eq.s32 	%p34, %r3, 27;
	@%p34 bra 	$L__BB2_39;
	ld.shared.u32 	%r153, [%r12+108];
	ld.shared.u32 	%r154, [%r16+3456];
	add.s32 	%r155, %r154, %r153;
	min.s32 	%r170, %r155, %r170;
	setp.eq.s32 	%p35, %r3, 28;
	@%p35 bra 	$L__BB2_39;
	ld.shared.u32 	%r156, [%r12+112];
	ld.shared.u32 	%r157, [%r16+3584];
	add.s32 	%r158, %r157, %r156;
	min.s32 	%r170, %r158, %r170;
	setp.eq.s32 	%p36, %r3, 29;
	@%p36 bra 	$L__BB2_39;
	ld.shared.u32 	%r159, [%r12+116];
	ld.shared.u32 	%r160, [%r16+3712];
	add.s32 	%r161, %r160, %r159;
	min.s32 	%r170, %r161, %r170;
	setp.eq.s32 	%p37, %r3, 30;
	@%p37 bra 	$L__BB2_39;
	ld.shared.u32 	%r162, [%r12+120];
	ld.shared.u32 	%r163, [%r16+3840];
	add.s32 	%r164, %r163, %r162;
	min.s32 	%r170, %r164, %r170;
	setp.eq.s32 	%p38, %r3, 31;
	@%p38 bra 	$L__BB2_39;
	ld.shared.u32 	%r165, [%r12+124];
	ld.shared.u32 	%r166, [%r16+3968];
	add.s32 	%r167, %r166, %r165;
	min.s32 	%r170, %r167, %r170;
$L__BB2_39:
	st.global.u32 	[%rd3], %r170;
$L__BB2_40:
	ret;

}


// ===== COMPILED SASS (sm_100) =====

	.target	sm_100

	.elftype	@"ET_EXEC"


//--------------------- .note.nv.tkinfo           --------------------------
	.section	.note.nv.tkinfo,"",@"SHT_NOTE"
	.sectionflags	@"SHF_NOTE_NV_TKINFO"
	.tkinfo
        /*0018*/ 	.word	0x00000002
        /*0030*/ 	.string	""
        /*0030*/ 	.string	"ptxas"
        /*0030*/ 	.string	"Cuda compilation tools, release 13.0, V13.0.88"
        /*0030*/ 	.string	"Build cuda_13.0.r13.0/compiler.36424714_0"
        /*0030*/ 	.string	"-arch sm_100 -m 64 "



//--------------------- .note.nv.cuinfo           --------------------------
	.section	.note.nv.cuinfo,"",@"SHT_NOTE"
	.sectionflags	@"SHF_NOTE_NV_CUINFO"
        /*0018*/ 	.short	0x0002
        /*001a*/ 	.short	0x0064
        /*001c*/ 	.short	0x0082
	.zero		2


//--------------------- .nv.info                  --------------------------
	.section	.nv.info,"",@"SHT_CUDA_INFO"
	.align	4


	//----- nvinfo : EIATTR_REGCOUNT
	.align		4
        /*0000*/ 	.byte	0x04, 0x2f
        /*0002*/ 	.short	(.L_1 - .L_0)
	.align		4
.L_0:
        /*0004*/ 	.word	index@(_Z6phase1ILi32EEviiPim)
        /*0008*/ 	.word	0x0000000d


	//----- nvinfo : EIATTR_FRAME_SIZE
	.align		4
.L_1:
        /*000c*/ 	.byte	0x04, 0x11
        /*000e*/ 	.short	(.L_3 - .L_2)
	.align		4
.L_2:
        /*0010*/ 	.word	index@(_Z6phase1ILi32EEviiPim)
        /*0014*/ 	.word	0x00000000


	//----- nvinfo : EIATTR_REGCOUNT
	.align		4
.L_3:
        /*0018*/ 	.byte	0x04, 0x2f
        /*001a*/ 	.short	(.L_5 - .L_4)
	.align		4
.L_4:
        /*001c*/ 	.word	index@(_Z6phase2ILi32EEviiPim)
        /*0020*/ 	.word	0x00000012


	//----- nvinfo : EIATTR_FRAME_SIZE
	.align		4
.L_5:
        /*0024*/ 	.byte	0x04, 0x11
        /*0026*/ 	.short	(.L_7 - .L_6)
	.align		4
.L_6:
        /*0028*/ 	.word	index@(_Z6phase2ILi32EEviiPim)
        /*002c*/ 	.word	0x00000000


	//----- nvinfo : EIATTR_REGCOUNT
	.align		4
.L_7:
        /*0030*/ 	.byte	0x04, 0x2f
        /*0032*/ 	.short	(.L_9 - .L_8)
	.align		4
.L_8:
        /*0034*/ 	.word	index@(_Z6phase3ILi32EEviiPim)
        /*0038*/ 	.word	0x00000012


	//----- nvinfo : EIATTR_FRAME_SIZE
	.align		4
.L_9:
        /*003c*/ 	.byte	0x04, 0x11
        /*003e*/ 	.short	(.L_11 - .L_10)
	.align		4
.L_10:
        /*0040*/ 	.word	index@(_Z6phase3ILi32EEviiPim)
        /*0044*/ 	.word	0x00000000


	//----- nvinfo : EIATTR_MIN_STACK_SIZE
	.align		4
.L_11:
        /*0048*/ 	.byte	0x04, 0x12
        /*004a*/ 	.short	(.L_13 - .L_12)
	.align		4
.L_12:
        /*004c*/ 	.word	index@(_Z6phase3ILi32EEviiPim)
        /*0050*/ 	.word	0x00000000


	//----- nvinfo : EIATTR_MIN_STACK_SIZE
	.align		4
.L_13:
        /*0054*/ 	.byte	0x04, 0x12
        /*0056*/ 	.short	(.L_15 - .L_14)
	.align		4
.L_14:
        /*0058*/ 	.word	index@(_Z6phase2ILi32EEviiPim)
        /*005c*/ 	.word	0x00000000


	//----- nvinfo : EIATTR_MIN_STACK_SIZE
	.align		4
.L_15:
        /*0060*/ 	.byte	0x04, 0x12
        /*0062*/ 	.short	(.L_17 - .L_16)
	.align		4
.L_16:
        /*0064*/ 	.word	index@(_Z6phase1ILi32EEviiPim)
        /*0068*/ 	.word	0x00000000
.L_17:


//--------------------- .nv.compat                --------------------------
	.section	.nv.compat,"",@"SHT_CUDA_COMPAT_INFO"
	.align	4
        /*0000*/ 	.byte	0x02, 0x09, 0x00, 0x00, 0x02, 0x02, 0x01, 0x00, 0x02, 0x05, 0x05, 0x00, 0x03, 0x07, 0x01, 0x01
        /*0010*/ 	.byte	0x02, 0x03, 0x00, 0x00, 0x02, 0x06, 0x01, 0x00, 0x04, 0x0b, 0x08, 0x00, 0x09, 0x00, 0x00, 0x00
        /*0020*/ 	.byte	0x00, 0x00, 0x00, 0x00


//--------------------- .nv.info._Z6phase3ILi32EEviiPim --------------------------
	.section	.nv.info._Z6phase3ILi32EEviiPim,"",@"SHT_CUDA_INFO"
	.sectionflags	@""
	.align	4


	//----- nvinfo : EIATTR_CUDA_API_VERSION
	.align		4
        /*0000*/ 	.byte	0x04, 0x37
        /*0002*/ 	.short	(.L_19 - .L_18)
.L_18:
        /*0004*/ 	.word	0x00000082


	//----- nvinfo : EIATTR_KPARAM_INFO
	.align		4
.L_19:
        /*0008*/ 	.byte	0x04, 0x17
        /*000a*/ 	.short	(.L_21 - .L_20)
.L_20:
        /*000c*/ 	.word	0x00000000
        /*0010*/ 	.short	0x0003
        /*0012*/ 	.short	0x0010
        /*0014*/ 	.byte	0x00, 0xf0, 0x21, 0x00


	//----- nvinfo : EIATTR_KPARAM_INFO
	.align		4
.L_21:
        /*0018*/ 	.byte	0x04, 0x17
        /*001a*/ 	.short	(.L_23 - .L_22)
.L_22:
        /*001c*/ 	.word	0x00000000
        /*0020*/ 	.short	0x0002
        /*0022*/ 	.short	0x0008
        /*0024*/ 	.byte	0x00, 0xf5, 0x21, 0x00


	//----- nvinfo : EIATTR_KPARAM_INFO
	.align		4
.L_23:
        /*0028*/ 	.byte	0x04, 0x17
        /*002a*/ 	.short	(.L_25 - .L_24)
.L_24:
        /*002c*/ 	.word	0x00000000
        /*0030*/ 	.short	0x0001
        /*0032*/ 	.short	0x0004
        /*0034*/ 	.byte	0x00, 0xf0, 0x11, 0x00


	//----- nvinfo : EIATTR_KPARAM_INFO
	.align		4
.L_25:
        /*0038*/ 	.byte	0x04, 0x17
        /*003a*/ 	.short	(.L_27 - .L_26)
.L_26:
        /*003c*/ 	.word	0x00000000
        /*0040*/ 	.short	0x0000
        /*0042*/ 	.short	0x0000
        /*0044*/ 	.byte	0x00, 0xf0, 0x11, 0x00


	//----- nvinfo : EIATTR_SPARSE_MMA_MASK
	.align		4
.L_27:
        /*0048*/ 	.byte	0x03, 0x50
        /*004a*/ 	.short	0x0000


	//----- nvinfo : EIATTR_MAXREG_COUNT
	.align		4
        /*004c*/ 	.byte	0x03, 0x1b
        /*004e*/ 	.short	0x00ff


	//----- nvinfo : EIATTR_NUM_BARRIERS
	.align		4
        /*0050*/ 	.byte	0x02, 0x4c
        /*0052*/ 	.byte	0x01
	.zero		1


	//----- nvinfo : EIATTR_MERCURY_ISA_VERSION
	.align		4
        /*0054*/ 	.byte	0x03, 0x5f
        /*0056*/ 	.short	0x0101


	//----- nvinfo : EIATTR_VRC_CTA_INIT_COUNT
	.align		4
        /*0058*/ 	.byte	0x02, 0x4a
	.zero		1
	.zero		1


	//----- nvinfo : EIATTR_EXIT_INSTR_OFFSETS
	.align		4
        /*005c*/ 	.byte	0x04, 0x1c
        /*005e*/ 	.short	(.L_29 - .L_28)


	//   ....[0]....
.L_28:
        /*0060*/ 	.word	0x00000060


	//   ....[1]....
        /*0064*/ 	.word	0x00000320


	//   ....[2]....
        /*0068*/ 	.word	0x00000bf0


	//----- nvinfo : EIATTR_CBANK_PARAM_SIZE
	.align		4
.L_29:
        /*006c*/ 	.byte	0x03, 0x19
        /*006e*/ 	.short	0x0018


	//----- nvinfo : EIATTR_PARAM_CBANK
	.align		4
        /*0070*/ 	.byte	0x04, 0x0a
        /*0072*/ 	.short	(.L_31 - .L_30)
	.align		4
.L_30:
        /*0074*/ 	.word	index@(.nv.constant0._Z6phase3ILi32EEviiPim)
        /*0078*/ 	.short	0x0380
        /*007a*/ 	.short	0x0018


	//----- nvinfo : EIATTR_SW_WAR
	.align		4
.L_31:
        /*007c*/ 	.byte	0x04, 0x36
        /*007e*/ 	.short	(.L_33 - .L_32)
.L_32:
        /*0080*/ 	.word	0x00000008
.L_33:


//--------------------- .nv.info._Z6phase2ILi32EEviiPim --------------------------
	.section	.nv.info._Z6phase2ILi32EEviiPim,"",@"SHT_CUDA_INFO"
	.sectionflags	@""
	.align	4


	//----- nvinfo : EIATTR_CUDA_API_VERSION
	.align		4
        /*0000*/ 	.byte	0x04, 0x37
        /*0002*/ 	.short	(.L_35 - .L_34)
.L_34:
        /*0004*/ 	.word	0x00000082


	//----- nvinfo : EIATTR_KPARAM_INFO
	.align		4
.L_35:
        /*0008*/ 	.byte	0x04, 0x17
        /*000a*/ 	.short	(.L_37 - .L_36)
.L_36:
        /*000c*/ 	.word	0x00000000
        /*0010*/ 	.short	0x0003
        /*0012*/ 	.short	0x0010
        /*0014*/ 	.byte	0x00, 0xf0, 0x21, 0x00


	//----- nvinfo : EIATTR_KPARAM_INFO
	.align		4
.L_37:
        /*0018*/ 	.byte	0x04, 0x17
        /*001a*/ 	.short	(.L_39 - .L_38)
.L_38:
        /*001c*/ 	.word	0x00000000
        /*0020*/ 	.short	0x0002
        /*0022*/ 	.short	0x0008
        /*0024*/ 	.byte	0x00, 0xf5, 0x21, 0x00


	//----- nvinfo : EIATTR_KPARAM_INFO
	.align		4
.L_39:
        /*0028*/ 	.byte	0x04, 0x17
        /*002a*/ 	.short	(.L_41 - .L_40)
.L_40:
        /*002c*/ 	.word	0x00000000
        /*0030*/ 	.short	0x0001
        /*0032*/ 	.short	0x0004
        /*0034*/ 	.byte	0x00, 0xf0, 0x11, 0x00


	//----- nvinfo : EIATTR_KPARAM_INFO
	.align		4
.L_41:
        /*0038*/ 	.byte	0x04, 0x17
        /*003a*/ 	.short	(.L_43 - .L_42)
.L_42:
        /*003c*/ 	.word	0x00000000
        /*0040*/ 	.short	0x0000
        /*0042*/ 	.short	0x0000
        /*0044*/ 	.byte	0x00, 0xf0, 0x11, 0x00


	//----- nvinfo : EIATTR_SPARSE_MMA_MASK
	.align		4
.L_43:
        /*0048*/ 	.byte	0x03, 0x50
        /*004a*/ 	.short	0x0000


	//----- nvinfo : EIATTR_MAXREG_COUNT
	.align		4
        /*004c*/ 	.byte	0x03, 0x1b
        /*004e*/ 	.short	0x00ff


	//----- nvinfo : EIATTR_NUM_BARRIERS
	.align		4
        /*0050*/ 	.byte	0x02, 0x4c
        /*0052*/ 	.byte	0x01
	.zero		1


	//----- nvinfo : EIATTR_MERCURY_ISA_VERSION
	.align		4
        /*0054*/ 	.byte	0x03, 0x5f
        /*0056*/ 	.short	0x0101


	//----- nvinfo : EIATTR_VRC_CTA_INIT_COUNT
	.align		4
        /*0058*/ 	.byte	0x02, 0x4a
	.zero		1
	.zero		1


	//----- nvinfo : EIATTR_EXIT_INSTR_OFFSETS
	.align		4
        /*005c*/ 	.byte	0x04, 0x1c
        /*005e*/ 	.short	(.L_45 - .L_44)


	//   ....[0]....
.L_44:
        /*0060*/ 	.word	0x00000040


	//   ....[1]....
        /*0064*/ 	.word	0x00000340


	//   ....[2]....
        /*0068*/ 	.word	0x000015a0


	//----- nvinfo : EIATTR_CBANK_PARAM_SIZE
	.align		4
.L_45:
        /*006c*/ 	.byte	0x03, 0x19
        /*006e*/ 	.short	0x0018


	//----- nvinfo : EIATTR_PARAM_CBANK
	.align		4
        /*0070*/ 	.byte	0x04, 0x0a
        /*0072*/ 	.short	(.L_47 - .L_46)
	.align		4
.L_46:
        /*0074*/ 	.word	index@(.nv.constant0._Z6phase2ILi32EEviiPim)
        /*0078*/ 	.short	0x0380
        /*007a*/ 	.short	0x0018


	//----- nvinfo : EIATTR_SW_WAR
	.align		4
.L_47:
        /*007c*/ 	.byte	0x04, 0x36
        /*007e*/ 	.short	(.L_49 - .L_48)
.L_48:
        /*0080*/ 	.word	0x00000008
.L_49:


//--------------------- .nv.info._Z6phase1ILi32EEviiPim --------------------------
	.section	.nv.info._Z6phase1ILi32EEviiPim,"",@"SHT_CUDA_INFO"
	.sectionflags	@""
	.align	4


	//----- nvinfo : EIATTR_CUDA_API_VERSION
	.align		4
        /*0000*/ 	.byte	0x04, 0x37
        /*0002*/ 	.short	(.L_51 - .L_50)
.L_50:
        /*0004*/ 	.word	0x00000082


	//----- nvinfo : EIATTR_KPARAM_INFO
	.align		4
.L_51:
        /*0008*/ 	.byte	0x04, 0x17
        /*000a*/ 	.short	(.L_53 - .L_52)
.L_52:
        /*000c*/ 	.word	0x00000000
        /*0010*/ 	.short	0x0003
        /*0012*/ 	.short	0x0010
        /*0014*/ 	.byte	0x00, 0xf0, 0x21, 0x00


	//----- nvinfo : EIATTR_KPARAM_INFO
	.align		4
.L_53:
        /*0018*/ 	.byte	0x04, 0x17
        /*001a*/ 	.short	(.L_55 - .L_54)
.L_54:
        /*001c*/ 	.word	0x00000000
        /*0020*/ 	.short	0x0002
        /*0022*/ 	.short	0x0008
        /*0024*/ 	.byte	0x00, 0xf5, 0x21, 0x00


	//----- nvinfo : EIATTR_KPARAM_INFO
	.align		4
.L_55:
        /*0028*/ 	.byte	0x04, 0x17
        /*002a*/ 	.short	(.L_57 - .L_56)
.L_56:
        /*002c*/ 	.word	0x00000000
        /*0030*/ 	.short	0x0001
        /*0032*/ 	.short	0x0004
        /*0034*/ 	.byte	0x00, 0xf0, 0x11, 0x00


	//----- nvinfo : EIATTR_KPARAM_INFO
	.align		4
.L_57:
        /*0038*/ 	.byte	0x04, 0x17
        /*003a*/ 	.short	(.L_59 - .L_58)
.L_58:
        /*003c*/ 	.word	0x00000000
        /*0040*/ 	.short	0x0000
        /*0042*/ 	.short	0x0000
        /*0044*/ 	.byte	0x00, 0xf0, 0x11, 0x00


	//----- nvinfo : EIATTR_SPARSE_MMA_MASK
	.align		4
.L_59:
        /*0048*/ 	.byte	0x03, 0x50
        /*004a*/ 	.short	0x0000


	//----- nvinfo : EIATTR_MAXREG_COUNT
	.align		4
        /*004c*/ 	.byte	0x03, 0x1b
        /*004e*/ 	.short	0x00ff


	//----- nvinfo : EIATTR_NUM_BARRIERS
	.align		4
        /*0050*/ 	.byte	0x02, 0x4c
        /*0052*/ 	.byte	0x01
	.zero		1


	//----- nvinfo : EIATTR_MERCURY_ISA_VERSION
	.align		4
        /*0054*/ 	.byte	0x03, 0x5f
        /*0056*/ 	.short	0x0101


	//----- nvinfo : EIATTR_VRC_CTA_INIT_COUNT
	.align		4
        /*0058*/ 	.byte	0x02, 0x4a
	.zero		1
	.zero		1


	//----- nvinfo : EIATTR_EXIT_INSTR_OFFSETS
	.align		4
        /*005c*/ 	.byte	0x04, 0x1c
        /*005e*/ 	.short	(.L_61 - .L_60)


	//   ....[0]....
.L_60:
        /*0060*/ 	.word	0x00000080


	//   ....[1]....
        /*0064*/ 	.word	0x000013d0


	//----- nvinfo : EIATTR_CBANK_PARAM_SIZE
	.align		4
.L_61:
        /*0068*/ 	.byte	0x03, 0x19
        /*006a*/ 	.short	0x0018


	//----- nvinfo : EIATTR_PARAM_CBANK
	.align		4
        /*006c*/ 	.byte	0x04, 0x0a
        /*006e*/ 	.short	(.L_63 - .L_62)
	.align		4
.L_62:
        /*0070*/ 	.word	index@(.nv.constant0._Z6phase1ILi32EEviiPim)
        /*0074*/ 	.short	0x0380
        /*0076*/ 	.short	0x0018


	//----- nvinfo : EIATTR_SW_WAR
	.align		4
.L_63:
        /*0078*/ 	.byte	0x04, 0x36
        /*007a*/ 	.short	(.L_65 - .L_64)
.L_64:
        /*007c*/ 	.word	0x00000008
.L_65:


//--------------------- .nv.callgraph             --------------------------
	.section	.nv.callgraph,"",@"SHT_CUDA_CALLGRAPH"
	.align	4
	.sectionentsize	8
	.align		4
        /*0000*/ 	.word	0x00000000
	.align		4
        /*0004*/ 	.word	0xffffffff
	.align		4
        /*0008*/ 	.word	0x00000000
	.align		4
        /*000c*/ 	.word	0xfffffffe
	.align		4
        /*0010*/ 	.word	0x00000000
	.align		4
        /*0014*/ 	.word	0xfffffffd
	.align		4
        /*0018*/ 	.word	0x00000000
	.align		4
        /*001c*/ 	.word	0xfffffffc


//--------------------- .text._Z6phase3ILi32EEviiPim --------------------------
	.section	.text._Z6phase3ILi32EEviiPim,"ax",@progbits
	.align	128
        .global         _Z6phase3ILi32EEviiPim
        .type           _Z6phase3ILi32EEviiPim,@function
        .size           _Z6phase3ILi32EEviiPim,(.L_x_6 - _Z6phase3ILi32EEviiPim)
        .other          _Z6phase3ILi32EEviiPim,@"STO_CUDA_ENTRY STV_DEFAULT"
_Z6phase3ILi32EEviiPim:
.text._Z6phase3ILi32EEviiPim:
[----:B------:R-:W-:Y:S01]  /*0000*/  LDC R1, c[0x0][0x37c] ;  /* 0x0000df00ff017b82 */ /* 0x000fe20000000800 */
[----:B------:R-:W0:Y:S07]  /*0010*/  S2R R15, SR_CTAID.Y ;  /* 0x00000000000f7919 */ /* 0x000e2e0000002600 */
[----:B------:R-:W0:Y:S01]  /*0020*/  LDC R0, c[0x0][0x384] ;  /* 0x0000e100ff007b82 */ /* 0x000e220000000800 */
[----:B------:R-:W1:Y:S01]  /*0030*/  S2R R5, SR_CTAID.X ;  /* 0x0000000000057919 */ /* 0x000e620000002500 */
[----:B0-----:R-:W-:-:S04]  /*0040*/  ISETP.NE.AND P0, PT, R15, R0, PT ;  /* 0x000000000f00720c */ /* 0x001fc80003f05270 */
[----:B-1----:R-:W-:-:S13]  /*0050*/  ISETP.EQ.OR P0, PT, R5, R0, !P0 ;  /* 0x000000000500720c */ /* 0x002fda0004702670 */
[----:B------:R-:W-:Y:S05]  /*0060*/  @P0 EXIT ;  /* 0x000000000000094d */ /* 0x000fea0003800000 */
[----:B------:R-:W0:Y:S01]  /*0070*/  S2R R7, SR_TID.X ;  /* 0x0000000000077919 */ /* 0x000e220000002100 */
[----:B------:R-:W1:Y:S01]  /*0080*/  LDCU UR7, c[0x0][0x380] ;  /* 0x00007000ff0777ac */ /* 0x000e620008000800 */
[----:B------:R-:W2:Y:S01]  /*0090*/  LDC.64 R2, c[0x0][0x388] ;  /* 0x0000e200ff027b82 */ /* 0x000ea20000000a00 */
[----:B------:R-:W3:Y:S01]  /*00a0*/  S2R R9, SR_TID.Y ;  /* 0x0000000000097919 */ /* 0x000ee20000002200 */
[----:B------:R-:W4:Y:S01]  /*00b0*/  LDCU.64 UR4, c[0x0][0x390] ;  /* 0x00007200ff0477ac */ /* 0x000f220008000a00 */
[----:B------:R-:W5:Y:S01]  /*00c0*/  LDCU.64 UR8, c[0x0][0x358] ;  /* 0x00006b00ff0877ac */ /* 0x000f620008000a00 */
[----:B0-----:R-:W-:Y:S02]  /*00d0*/  IMAD R5, R5, 0x20, R7 ;  /* 0x0000002005057824 */ /* 0x001fe400078e0207 */
[--C-:B---3--:R-:W-:Y:S02]  /*00e0*/  IMAD R10, R0, 0x20, R9.reuse ;  /* 0x00000020000a7824 */ /* 0x108fe400078e0209 */
[----:B------:R-:W-:-:S03]  /*00f0*/  IMAD R15, R15, 0x20, R9 ;  /* 0x000000200f0f7824 */ /* 0x000fc600078e0209 */
[----:B------:R-:W-:-:S04]  /*0100*/  VIMNMX R4, PT, PT, R5, R10, !PT ;  /* 0x0000000a05047248 */ /* 0x000fc80007fe0100 */
[----:B-1----:R-:W-:Y:S01]  /*0110*/  ISETP.GE.AND P1, PT, R4, UR7, PT ;  /* 0x0000000704007c0c */ /* 0x002fe2000bf26270 */
[----:B------:R-:W-:-:S05]  /*0120*/  IMAD R4, R0, 0x20, R7 ;  /* 0x0000002000047824 */ /* 0x000fca00078e0207 */
[----:B------:R-:W-:-:S04]  /*0130*/  VIMNMX R8, PT, PT, R15, R4, !PT ;  /* 0x000000040f087248 */ /* 0x000fc80007fe0100 */
[----:B------:R-:W-:Y:S01]  /*0140*/  ISETP.GE.AND P0, PT, R8, UR7, PT ;  /* 0x0000000708007c0c */ /* 0x000fe2000bf06270 */
[----:B------:R-:W-:Y:S02]  /*0150*/  IMAD.MOV.U32 R8, RZ, RZ, 0x3b9aca00 ;  /* 0x3b9aca00ff087424 */ /* 0x000fe400078e00ff */
[----:B------:R-:W-:-:S05]  /*0160*/  @!P1 SHF.R.S32.HI R6, RZ, 0x1f, R10 ;  /* 0x0000001fff069819 */ /* 0x000fca000001140a */
[----:B----4-:R-:W-:Y:S02]  /*0170*/  @!P1 IMAD R11, R6, UR4, RZ ;  /* 0x00000004060b9c24 */ /* 0x010fe4000f8e02ff */
[----:B------:R-:W-:Y:S02]  /*0180*/  IMAD.MOV.U32 R6, RZ, RZ, 0x3b9aca00 ;  /* 0x3b9aca00ff067424 */ /* 0x000fe400078e00ff */
[C---:B------:R-:W-:Y:S02]  /*0190*/  @!P1 IMAD R13, R10.reuse, UR5, R11 ;  /* 0x000000050a0d9c24 */ /* 0x040fe4000f8e020b */
[----:B--2---:R-:W-:-:S04]  /*01a0*/  @!P1 IMAD.WIDE.U32 R10, R10, UR4, R2 ;  /* 0x000000040a0a9c25 */ /* 0x004fc8000f8e0002 */
[----:B------:R-:W-:-:S04]  /*01b0*/  IMAD.WIDE.U32 R2, R15, UR4, R2 ;  /* 0x000000040f027c25 */ /* 0x000fc8000f8e0002 */
[----:B------:R-:W-:Y:S02]  /*01c0*/  IMAD R3, R15, UR5, R3 ;  /* 0x000000050f037c24 */ /* 0x000fe4000f8e0203 */
[----:B------:R-:W-:Y:S02]  /*01d0*/  @!P1 IMAD.IADD R13, R11, 0x1, R13 ;  /* 0x000000010b0d9824 */ /* 0x000fe400078e020d */
[----:B------:R-:W-:Y:S02]  /*01e0*/  @!P1 IMAD.MOV.U32 R12, RZ, RZ, R10 ;  /* 0x000000ffff0c9224 */ /* 0x000fe400078e000a */
[----:B------:R-:W-:-:S04]  /*01f0*/  @!P0 IMAD.WIDE R10, R4, 0x4, R2 ;  /* 0x00000004040a8825 */ /* 0x000fc800078e0202 */
[----:B------:R-:W-:Y:S01]  /*0200*/  @!P1 IMAD.WIDE R12, R5, 0x4, R12 ;  /* 0x00000004050c9825 */ /* 0x000fe200078e020c */
[----:B-----5:R0:W2:Y:S04]  /*0210*/  @!P0 LDG.E R6, desc[UR8][R10.64] ;  /* 0x000000080a068981 */ /* 0x0200a8000c1e1900 */
[----:B------:R-:W3:Y:S01]  /*0220*/  @!P1 LDG.E R8, desc[UR8][R12.64] ;  /* 0x000000080c089981 */ /* 0x000ee2000c1e1900 */
[----:B------:R-:W1:Y:S01]  /*0230*/  S2UR UR6, SR_CgaCtaId ;  /* 0x00000000000679c3 */ /* 0x000e620000008800 */
[----:B------:R-:W-:Y:S01]  /*0240*/  UMOV UR4, 0x400 ;  /* 0x0000040000047882 */ /* 0x000fe20000000000 */
[----:B------:R-:W-:Y:S01]  /*0250*/  VIMNMX R15, PT, PT, R15, R5, !PT ;  /* 0x000000050f0f7248 */ /* 0x000fe20007fe0100 */
[----:B------:R-:W-:Y:S01]  /*0260*/  UIADD3 UR5, UPT, UPT, UR4, 0x1000, URZ ;  /* 0x0000100004057890 */ /* 0x000fe2000fffe0ff */
[----:B------:R-:W-:-:S02]  /*0270*/  IMAD.MOV R0, RZ, RZ, -R0 ;  /* 0x000000ffff007224 */ /* 0x000fc400078e0a00 */
[----:B------:R-:W-:-:S03]  /*0280*/  ISETP.GE.AND P0, PT, R15, UR7, PT ;  /* 0x000000070f007c0c */ /* 0x000fc6000bf06270 */
[----:B------:R-:W-:Y:S01]  /*0290*/  LEA R0, R0, UR7, 0x5 ;  /* 0x0000000700007c11 */ /* 0x000fe2000f8e28ff */
[----:B-1----:R-:W-:Y:S02]  /*02a0*/  ULEA UR4, UR6, UR4, 0x18 ;  /* 0x0000000406047291 */ /* 0x002fe4000f8ec0ff */
[----:B------:R-:W-:-:S04]  /*02b0*/  ULEA UR5, UR6, UR5, 0x18 ;  /* 0x0000000506057291 */ /* 0x000fc8000f8ec0ff */
[C---:B------:R-:W-:Y:S02]  /*02c0*/  LEA R4, R9.reuse, UR4, 0x7 ;  /* 0x0000000409047c11 */ /* 0x040fe4000f8e38ff */
[----:B------:R-:W-:-:S03]  /*02d0*/  LEA R14, R9, UR5, 0x7 ;  /* 0x00000005090e7c11 */ /* 0x000fc6000f8e38ff */
[C---:B------:R-:W-:Y:S02]  /*02e0*/  IMAD R9, R7.reuse, 0x4, R4 ;  /* 0x0000000407097824 */ /* 0x040fe400078e0204 */
[----:B0-----:R-:W-:-:S03]  /*02f0*/  IMAD R11, R7, 0x4, R14 ;  /* 0x00000004070b7824 */ /* 0x001fc600078e020e */
[----:B--2---:R0:W-:Y:S04]  /*0300*/  STS [R9], R6 ;  /* 0x0000000609007388 */ /* 0x0041e80000000800 */
[----:B---3--:R0:W-:Y:S01]  /*0310*/  STS [R11], R8 ;  /* 0x000000080b007388 */ /* 0x0081e20000000800 */
[----:B------:R-:W-:Y:S05]  /*0320*/  @P0 EXIT ;  /* 0x000000000000094d */ /* 0x000fea0003800000 */
[----:B------:R-:W-:Y:S01]  /*0330*/  ISETP.GE.AND P0, PT, R0, 0x1, PT ;  /* 0x000000010000780c */ /* 0x000fe20003f06270 */
[----:B------:R-:W-:-:S05]  /*0340*/  IMAD.WIDE R2, R5, 0x4, R2 ;  /* 0x0000000405027825 */ /* 0x000fca00078e0202 */
[----:B------:R1:W5:Y:S01]  /*0350*/  LDG.E R5, desc[UR8][R2.64] ;  /* 0x0000000802057981 */ /* 0x000362000c1e1900 */
[----:B------:R-:W-:Y:S06]  /*0360*/  BAR.SYNC.DEFER_BLOCKING 0x0 ;  /* 0x0000000000007b1d */ /* 0x000fec0000010000 */
[----:B------:R-:W-:Y:S05]  /*0370*/  @!P0 BRA `(.L_x_0) ;  /* 0x0000000800188947 */ /* 0x000fea0003800000 */
[----:B0-----:R-:W-:Y:S01]  /*0380*/  LEA R6, R7, UR5, 0x2 ;  /* 0x0000000507067c11 */ /* 0x001fe2000f8e10ff */
[----:B------:R-:W-:Y:S01]  /*0390*/  LDS.128 R8, [R4] ;  /* 0x0000000004087984 */ /* 0x000fe20000000c00 */
[----:B------:R-:W-:-:S03]  /*03a0*/  ISETP.NE.AND P0, PT, R0, 0x1, PT ;  /* 0x000000010000780c */ /* 0x000fc60003f05270 */
[----:B------:R-:W0:Y:S02]  /*03b0*/  LDS R7, [R6] ;  /* 0x0000000006077984 */ /* 0x000e240000000800 */
[----:B0----5:R-:W-:-:S08]  /*03c0*/  VIADDMNMX R5, R7, R8, R5, PT ;  /* 0x0000000807057246 */ /* 0x021fd00003800105 */
[----:B------:R-:W-:Y:S05]  /*03d0*/  @!P0 BRA `(.L_x_0) ;  /* 0x0000000800008947 */ /* 0x000fea0003800000 */
[----:B------:R-:W0:Y:S01]  /*03e0*/  LDS R8, [R6+0x80] ;  /* 0x0000800006087984 */ /* 0x000e220000000800 */
[----:B------:R-:W-:Y:S02]  /*03f0*/  ISETP.NE.AND P0, PT, R0, 0x2, PT ;  /* 0x000000020000780c */ /* 0x000fe40003f05270 */
[----:B0-----:R-:W-:-:S11]  /*0400*/  VIADDMNMX R5, R8, R9, R5, PT ;  /* 0x0000000908057246 */ /* 0x001fd60003800105 */
        /* <DEDUP_REMOVED lines=9> */
[----:B------:R-:W-:Y:S01]  /*04a0*/  LDS R7, [R6+0x200] ;  /* 0x0002000006077984 */ /* 0x000fe20000000800 */
[----:B------:R-:W-:-:S03]  /*04b0*/  ISETP.NE.AND P0, PT, R0, 0x5, PT ;  /* 0x000000050000780c */ /* 0x000fc60003f05270 */
[----:B------:R-:W0:Y:S02]  /*04c0*/  LDS.128 R8, [R4+0x10] ;  /* 0x0000100004087984 */ /* 0x000e240000000c00 */
[----:B0-----:R-:W-:-:S08]  /*04d0*/  VIADDMNMX R5, R7, R8, R5, PT ;  /* 0x0000000807057246 */ /* 0x001fd00003800105 */
        /* <DEDUP_REMOVED lines=107> */
[----:B------:R-:W-:Y:S02]  /*0b90*/  ISETP.NE.AND P0, PT, R0, 0x1f, PT ;  /* 0x0000001f0000780c */ /* 0x000fe40003f05270 */
[----:B------:R-:W0:Y:S11]  /*0ba0*/  LDS R0, [R6+0xf00] ;  /* 0x000f000006007984 */ /* 0x000e360000000800 */
[----:B------:R-:W2:Y:S01]  /*0bb0*/  @P0 LDS R4, [R6+0xf80] ;  /* 0x000f800006040984 */ /* 0x000ea20000000800 */
[----:B0-----:R-:W-:-:S04]  /*0bc0*/  VIADDMNMX R5, R0, R10, R5, PT ;  /* 0x0000000a00057246 */ /* 0x001fc80003800105 */
[----:B--2---:R-:W-:-:S07]  /*0bd0*/  @P0 VIADDMNMX R5, R4, R11, R5, PT ;  /* 0x0000000b04050246 */ /* 0x004fce0003800105 */
.L_x_0:
[----:B-----5:R-:W-:Y:S01]  /*0be0*/  STG.E desc[UR8][R2.64], R5 ;  /* 0x0000000502007986 */ /* 0x020fe2000c101908 */
[----:B------:R-:W-:Y:S05]  /*0bf0*/  EXIT ;  /* 0x000000000000794d */ /* 0x000fea0003800000 */
.L_x_1:
[----:B------:R-:W-:-:S00]  /*0c00*/  BRA `(.L_x_1) ;  /* 0xfffffffc00fc7947 */ /* 0x000fc0000383ffff */
[----:B------:R-:W-:-:S00]  /*0c10*/  NOP ;  /* 0x0000000000007918 */ /* 0x000fc00000000000 */
        /* <DEDUP_REMOVED lines=14> */
.L_x_6:


//--------------------- .text._Z6phase2ILi32EEviiPim --------------------------
	.section	.text._Z6phase2ILi32EEviiPim,"ax",@progbits
	.align	128
        .global         _Z6phase2ILi32EEviiPim
        .type           _Z6phase2ILi32EEviiPim,@function
        .size           _Z6phase2ILi32EEviiPim,(.L_x_7 - _Z6phase2ILi32EEviiPim)
        .other          _Z6phase2ILi32EEviiPim,@"STO_CUDA_ENTRY STV_DEFAULT"
_Z6phase2ILi32EEviiPim:
.text._Z6phase2ILi32EEviiPim:
[----:B------:R-:W-:Y:S01]  /*0000*/  LDC R1, c[0x0][0x37c] ;  /* 0x0000df00ff017b82 */ /* 0x000fe20000000800 */
[----:B------:R-:W0:Y:S07]  /*0010*/  S2R R8, SR_CTAID.Y ;  /* 0x0000000000087919 */ /* 0x000e2e0000002600 */
[----:B------:R-:W0:Y:S02]  /*0020*/  LDC R5, c[0x0][0x384] ;  /* 0x0000e100ff057b82 */ /* 0x000e240000000800 */
[----:B0-----:R-:W-:-:S13]  /*0030*/  ISETP.NE.AND P0, PT, R8, R5, PT ;  /* 0x000000050800720c */ /* 0x001fda0003f05270 */
[----:B------:R-:W-:Y:S05]  /*0040*/  @!P0 EXIT ;  /* 0x000000000000894d */ /* 0x000fea0003800000 */
[----:B------:R-:W0:Y:S01]  /*0050*/  S2R R4, SR_TID.Y ;  /* 0x0000000000047919 */ /* 0x000e220000002200 */
[----:B------:R-:W1:Y:S01]  /*0060*/  LDCU UR6, c[0x0][0x380] ;  /* 0x00007000ff0677ac */ /* 0x000e620008000800 */
[----:B------:R-:W2:Y:S01]  /*0070*/  LDC.64 R2, c[0x0][0x388] ;  /* 0x0000e200ff027b82 */ /* 0x000ea20000000a00 */
[----:B------:R-:W-:Y:S01]  /*0080*/  IMAD.MOV.U32 R14, RZ, RZ, 0x3b9aca00 ;  /* 0x3b9aca00ff0e7424 */ /* 0x000fe200078e00ff */
[----:B------:R-:W3:Y:S01]  /*0090*/  S2R R0, SR_TID.X ;  /* 0x0000000000007919 */ /* 0x000ee20000002100 */
[----:B------:R-:W4:Y:S01]  /*00a0*/  LDCU.64 UR4, c[0x0][0x390] ;  /* 0x00007200ff0477ac */ /* 0x000f220008000a00 */
[----:B------:R-:W5:Y:S01]  /*00b0*/  S2R R9, SR_CTAID.X ;  /* 0x0000000000097919 */ /* 0x000f620000002500 */
[C---:B0-----:R-:W-:Y:S02]  /*00c0*/  IMAD R11, R5.reuse, 0x20, R4 ;  /* 0x00000020050b7824 */ /* 0x041fe400078e0204 */
[----:B---3--:R-:W-:Y:S01]  /*00d0*/  IMAD R6, R5, 0x20, R0 ;  /* 0x0000002005067824 */ /* 0x008fe200078e0200 */
[----:B-----5:R-:W-:-:S04]  /*00e0*/  ISETP.NE.AND P0, PT, R9, RZ, PT ;  /* 0x000000ff0900720c */ /* 0x020fc80003f05270 */
[----:B------:R-:W-:Y:S02]  /*00f0*/  VIMNMX R7, PT, PT, R11, R6, !PT ;  /* 0x000000060b077248 */ /* 0x000fe40007fe0100 */
[CC--:B------:R-:W-:Y:S02]  /*0100*/  SEL R9, R8.reuse, R5.reuse, P0 ;  /* 0x0000000508097207 */ /* 0x0c0fe40000000000 */
[----:B-1----:R-:W-:Y:S02]  /*0110*/  ISETP.GE.AND P1, PT, R7, UR6, PT ;  /* 0x0000000607007c0c */ /* 0x002fe4000bf26270 */
[----:B------:R-:W-:-:S05]  /*0120*/  SEL R7, R8, R5, !P0 ;  /* 0x0000000508077207 */ /* 0x000fca0004000000 */
[----:B------:R-:W-:-:S05]  /*0130*/  IMAD R7, R7, 0x20, R4 ;  /* 0x0000002007077824 */ /* 0x000fca00078e0204 */
[----:B------:R-:W-:Y:S02]  /*0140*/  SHF.R.S32.HI R10, RZ, 0x1f, R7 ;  /* 0x0000001fff0a7819 */ /* 0x000fe40000011407 */
[----:B------:R-:W-:-:S05]  /*0150*/  @!P1 SHF.R.S32.HI R12, RZ, 0x1f, R11 ;  /* 0x0000001fff0c9819 */ /* 0x000fca000001140b */
[----:B----4-:R-:W-:Y:S02]  /*0160*/  @!P1 IMAD R8, R12, UR4, RZ ;  /* 0x000000040c089c24 */ /* 0x010fe4000f8e02ff */
[----:B------:R-:W-:Y:S02]  /*0170*/  IMAD R12, R10, UR4, RZ ;  /* 0x000000040a0c7c24 */ /* 0x000fe4000f8e02ff */
[----:B------:R-:W-:Y:S02]  /*0180*/  IMAD R10, R9, 0x20, R0 ;  /* 0x00000020090a7824 */ /* 0x000fe400078e0200 */
[C---:B------:R-:W-:Y:S02]  /*0190*/  @!P1 IMAD R13, R11.reuse, UR5, R8 ;  /* 0x000000050b0d9c24 */ /* 0x040fe4000f8e0208 */
[----:B--2---:R-:W-:-:S04]  /*01a0*/  @!P1 IMAD.WIDE.U32 R8, R11, UR4, R2 ;  /* 0x000000040b089c25 */ /* 0x004fc8000f8e0002 */
[C---:B------:R-:W-:Y:S02]  /*01b0*/  IMAD R11, R7.reuse, UR5, R12 ;  /* 0x00000005070b7c24 */ /* 0x040fe4000f8e020c */
[C---:B------:R-:W-:Y:S01]  /*01c0*/  IMAD.WIDE.U32 R2, R7.reuse, UR4, R2 ;  /* 0x0000000407027c25 */ /* 0x040fe2000f8e0002 */
[----:B------:R-:W0:Y:S01]  /*01d0*/  LDCU.64 UR4, c[0x0][0x358] ;  /* 0x00006b00ff0477ac */ /* 0x000e220008000a00 */
[----:B------:R-:W-:Y:S02]  /*01e0*/  VIMNMX R7, PT, PT, R7, R10, !PT ;  /* 0x0000000a07077248 */ /* 0x000fe40007fe0100 */
[----:B------:R-:W-:Y:S02]  /*01f0*/  IMAD.IADD R3, R3, 0x1, R11 ;  /* 0x0000000103037824 */ /* 0x000fe400078e020b */
[----:B------:R-:W-:Y:S01]  /*0200*/  ISETP.GE.AND P2, PT, R7, UR6, PT ;  /* 0x0000000607007c0c */ /* 0x000fe2000bf46270 */
[----:B------:R-:W-:Y:S02]  /*0210*/  @!P1 IMAD.IADD R9, R9, 0x1, R13 ;  /* 0x0000000109099824 */ /* 0x000fe400078e020d */
[----:B------:R-:W-:-:S02]  /*0220*/  IMAD.MOV.U32 R7, RZ, RZ, 0x3b9aca00 ;  /* 0x3b9aca00ff077424 */ /* 0x000fc400078e00ff */
[----:B------:R-:W-:-:S04]  /*0230*/  IMAD.WIDE R2, R10, 0x4, R2 ;  /* 0x000000040a027825 */ /* 0x000fc800078e0202 */
[----:B------:R-:W-:-:S04]  /*0240*/  @!P1 IMAD.WIDE R8, R6, 0x4, R8 ;  /* 0x0000000406089825 */ /* 0x000fc800078e0208 */
[----:B0-----:R-:W2:Y:S04]  /*0250*/  @!P2 LDG.E R7, desc[UR4][R2.64] ;  /* 0x000000040207a981 */ /* 0x001ea8000c1e1900 */
[----:B------:R-:W3:Y:S01]  /*0260*/  @!P1 LDG.E R14, desc[UR4][R8.64] ;  /* 0x00000004080e9981 */ /* 0x000ee2000c1e1900 */
[----:B------:R-:W-:Y:S01]  /*0270*/  MOV R6, 0x400 ;  /* 0x0000040000067802 */ /* 0x000fe20000000f00 */
[----:B------:R-:W-:Y:S01]  /*0280*/  IMAD.MOV R5, RZ, RZ, -R5 ;  /* 0x000000ffff057224 */ /* 0x000fe200078e0a05 */
[----:B------:R-:W0:Y:S03]  /*0290*/  S2R R11, SR_CgaCtaId ;  /* 0x00000000000b7919 */ /* 0x000e260000008800 */
[----:B------:R-:W-:Y:S01]  /*02a0*/  VIADD R10, R6, 0x1000 ;  /* 0x00001000060a7836 */ /* 0x000fe20000000000 */
[----:B------:R-:W-:-:S02]  /*02b0*/  LEA R5, R5, UR6, 0x5 ;  /* 0x0000000605057c11 */ /* 0x000fc4000f8e28ff */
[C---:B0-----:R-:W-:Y:S02]  /*02c0*/  LEA R12, R11.reuse, R6, 0x18 ;  /* 0x000000060b0c7211 */ /* 0x041fe400078ec0ff */
[----:B------:R-:W-:-:S03]  /*02d0*/  LEA R11, R11, R10, 0x18 ;  /* 0x0000000a0b0b7211 */ /* 0x000fc600078ec0ff */
[C---:B------:R-:W-:Y:S02]  /*02e0*/  IMAD R13, R4.reuse, 0x80, R12 ;  /* 0x00000080040d7824 */ /* 0x040fe400078e020c */
[----:B------:R-:W-:Y:S02]  /*02f0*/  IMAD R15, R4, 0x80, R11 ;  /* 0x00000080040f7824 */ /* 0x000fe400078e020b */
[C---:B------:R-:W-:Y:S02]  /*0300*/  IMAD R6, R0.reuse, 0x4, R13 ;  /* 0x0000000400067824 */ /* 0x040fe400078e020d */
[----:B------:R-:W-:-:S03]  /*0310*/  IMAD R15, R0, 0x4, R15 ;  /* 0x00000004000f7824 */ /* 0x000fc600078e020f */
[----:B--2---:R0:W-:Y:S04]  /*0320*/  STS [R6], R7 ;  /* 0x0000000706007388 */ /* 0x0041e80000000800 */
[----:B---3--:R0:W-:Y:S01]  /*0330*/  STS [R15], R14 ;  /* 0x0000000e0f007388 */ /* 0x0081e20000000800 */
[----:B------:R-:W-:Y:S05]  /*0340*/  @P2 EXIT ;  /* 0x000000000000294d */ /* 0x000fea0003800000 */
[----:B------:R-:W-:Y:S02]  /*0350*/  ISETP.GE.AND P1, PT, R5, 0x1, PT ;  /* 0x000000010500780c */ /* 0x000fe40003f26270 */
[----:B------:R-:W-:Y:S02]  /*0360*/  SEL R9, R12, R11, !P0 ;  /* 0x0000000b0c097207 */ /* 0x000fe40004000000 */
[----:B------:R-:W-:-:S09]  /*0370*/  SEL R11, R11, R12, !P0 ;  /* 0x0000000c0b0b7207 */ /* 0x000fd20004000000 */
[----:B------:R-:W-:Y:S05]  /*0380*/  @!P1 BRA `(.L_x_2) ;  /* 0x0000001000809947 */ /* 0x000fea0003800000 */
[----:B------:R-:W-:Y:S01]  /*0390*/  BAR.SYNC.DEFER_BLOCKING 0x0 ;  /* 0x0000000000007b1d */ /* 0x000fe20000010000 */
[----:B------:R-:W-:Y:S01]  /*03a0*/  IMAD R4, R4, 0x80, R9 ;  /* 0x0000008004047824 */ /* 0x000fe200078e0209 */
[----:B------:R-:W-:Y:S01]  /*03b0*/  ISETP.NE.AND P1, PT, R5, 0x1, PT ;  /* 0x000000010500780c */ /* 0x000fe20003f25270 */
[----:B------:R-:W-:-:S03]  /*03c0*/  IMAD R0, R0, 0x4, R11 ;  /* 0x0000000400007824 */ /* 0x000fc600078e020b */
[----:B------:R-:W-:Y:S04]  /*03d0*/  LDS R8, [R4] ;  /* 0x0000000004087984 */ /* 0x000fe80000000800 */
[----:B------:R-:W1:Y:S02]  /*03e0*/  LDS R9, [R0] ;  /* 0x0000000000097984 */ /* 0x000e640000000800 */
[----:B-1----:R-:W-:-:S04]  /*03f0*/  IADD3 R8, PT, PT, R8, R9, RZ ;  /* 0x0000000908087210 */ /* 0x002fc80007ffe0ff */
[----:B------:R-:W-:-:S13]  /*0400*/  ISETP.GE.AND P0, PT, R8, R7, PT ;  /* 0x000000070800720c */ /* 0x000fda0003f06270 */
[----:B------:R1:W-:Y:S01]  /*0410*/  @!P0 STS [R6], R8 ;  /* 0x0000000806008388 */ /* 0x0003e20000000800 */
[----:B0-----:R-:W-:Y:S01]  /*0420*/  @!P0 IMAD.MOV.U32 R7, RZ, RZ, R8 ;  /* 0x000000ffff078224 */ /* 0x001fe200078e0008 */
[----:B------:R-:W-:Y:S06]  /*0430*/  @!P1 BRA `(.L_x_2) ;  /* 0x0000001000549947 */ /* 0x000fec0003800000 */
[----:B------:R-:W-:Y:S01]  /*0440*/  BAR.SYNC.DEFER_BLOCKING 0x0 ;  /* 0x0000000000007b1d */ /* 0x000fe20000010000 */
[----:B------:R-:W-:-:S05]  /*0450*/  ISETP.NE.AND P1, PT, R5, 0x2, PT ;  /* 0x000000020500780c */ /* 0x000fca0003f25270 */
[----:B-1----:R-:W-:Y:S04]  /*0460*/  LDS R8, [R4+0x4] ;  /* 0x0000040004087984 */ /* 0x002fe80000000800 */
[----:B------:R-:W0:Y:S02]  /*0470*/  LDS R9, [R0+0x80] ;  /* 0x0000800000097984 */ /* 0x000e240000000800 */
[----:B0-----:R-:W-:-:S05]  /*0480*/  IMAD.IADD R8, R8, 0x1, R9 ;  /* 0x0000000108087824 */ /* 0x001fca00078e0209 */
[----:B------:R-:W-:-:S13]  /*0490*/  ISETP.GE.AND P0, PT, R8, R7, PT ;  /* 0x000000070800720c */ /* 0x000fda0003f06270 */
[----:B------:R2:W-:Y:S01]  /*04a0*/  @!P0 STS [R6], R8 ;  /* 0x0000000806008388 */ /* 0x0005e20000000800 */
[----:B------:R-:W-:Y:S01]  /*04b0*/  @!P0 IMAD.MOV.U32 R7, RZ, RZ, R8 ;  /* 0x000000ffff078224 */ /* 0x000fe200078e0008 */
[----:B------:R-:W-:Y:S06]  /*04c0*/  @!P1 BRA `(.L_x_2) ;  /* 0x0000001000309947 */ /* 0x000fec0003800000 */
[----:B------:R-:W-:Y:S01]  /*04d0*/  BAR.SYNC.DEFER_BLOCKING 0x0 ;  /* 0x0000000000007b1d */ /* 0x000fe20000010000 */
[----:B------:R-:W-:-:S05]  /*04e0*/  ISETP.NE.AND P1, PT, R5, 0x3, PT ;  /* 0x000000030500780c */ /* 0x000fca0003f25270 */
[----:B--2---:R-:W-:Y:S04]  /*04f0*/  LDS R8, [R4+0x8] ;  /* 0x0000080004087984 */ /* 0x004fe80000000800 */
        /* <DEDUP_REMOVED lines=8> */
[----:B---3--:R-:W-:Y:S04]  /*0580*/  LDS R8, [R4+0xc] ;  /* 0x00000c0004087984 */ /* 0x008fe80000000800 */
        /* <DEDUP_REMOVED lines=8> */
[----:B----4-:R-:W-:Y:S04]  /*0610*/  LDS R8, [R4+0x10] ;  /* 0x0000100004087984 */ /* 0x010fe80000000800 */
        /* <DEDUP_REMOVED lines=8> */
[----:B0-----:R-:W-:Y:S04]  /*06a0*/  LDS R8, [R4+0x14] ;  /* 0x0000140004087984 */ /* 0x001fe80000000800 */
        /* <DEDUP_REMOVED lines=13> */
[----:B------:R-:W-:Y:S01]  /*0780*/  @!P0 MOV R7, R8 ;  /* 0x0000000800078202 */ /* 0x000fe20000000f00 */
        /* <DEDUP_REMOVED lines=59> */
[----:B0-----:R-:W-:-:S04]  /*0b40*/  IADD3 R8, PT, PT, R8, R9, RZ ;  /* 0x0000000908087210 */ /* 0x001fc80007ffe0ff */
        /* <DEDUP_REMOVED lines=157> */
[----:B------:R-:W-:Y:S06]  /*1520*/  BAR.SYNC.DEFER_BLOCKING 0x0 ;  /* 0x0000000000007b1d */ /* 0x000fec0000010000 */
[----:B------:R-:W-:Y:S04]  /*1530*/  LDS R4, [R4+0x7c] ;  /* 0x00007c0004047984 */ /* 0x000fe80000000800 */
[----:B------:R-:W1:Y:S02]  /*1540*/  LDS R5, [R0+0xf80] ;  /* 0x000f800000057984 */ /* 0x000e640000000800 */
[----:B-1----:R-:W-:-:S05]  /*1550*/  IMAD.IADD R5, R4, 0x1, R5 ;  /* 0x0000000104057824 */ /* 0x002fca00078e0205 */
[----:B------:R-:W-:-:S13]  /*1560*/  ISETP.GE.AND P0, PT, R5, R7, PT ;  /* 0x000000070500720c */ /* 0x000fda0003f06270 */
[----:B------:R1:W-:Y:S01]  /*1570*/  @!P0 STS [R6], R5 ;  /* 0x0000000506008388 */ /* 0x0003e20000000800 */
[----:B------:R-:W-:-:S07]  /*1580*/  @!P0 IMAD.MOV.U32 R7, RZ, RZ, R5 ;  /* 0x000000ffff078224 */ /* 0x000fce00078e0005 */
.L_x_2:
[----:B------:R-:W-:Y:S01]  /*1590*/  STG.E desc[UR4][R2.64], R7 ;  /* 0x0000000702007986 */ /* 0x000fe2000c101904 */
[----:B------:R-:W-:Y:S05]  /*15a0*/  EXIT ;  /* 0x000000000000794d */ /* 0x000fea0003800000 */
.L_x_3:
        /* <DEDUP_REMOVED lines=13> */
.L_x_7:


//--------------------- .text._Z6phase1ILi32EEviiPim --------------------------
	.section	.text._Z6phase1ILi32EEviiPim,"ax",@progbits
	.align	128
        .global         _Z6phase1ILi32EEviiPim
        .type           _Z6phase1ILi32EEviiPim,@function
        .size           _Z6phase1ILi32EEviiPim,(.L_x_8 - _Z6phase1ILi32EEviiPim)
        .other          _Z6phase1ILi32EEviiPim,@"STO_CUDA_ENTRY STV_DEFAULT"
_Z6phase1ILi32EEviiPim:
.text._Z6phase1ILi32EEviiPim:
[----:B------:R-:W-:Y:S01]  /*0000*/  LDC R1, c[0x0][0x37c] ;  /* 0x0000df00ff017b82 */ /* 0x000fe20000000800 */
[----:B------:R-:W0:Y:S07]  /*0010*/  S2R R4, SR_TID.Y ;  /* 0x0000000000047919 */ /* 0x000e2e0000002200 */
[----:B------:R-:W0:Y:S01]  /*0020*/  LDC.64 R6, c[0x0][0x380] ;  /* 0x0000e000ff067b82 */ /* 0x000e220000000a00 */
[----:B------:R-:W1:Y:S01]  /*0030*/  S2R R8, SR_TID.X ;  /* 0x0000000000087919 */ /* 0x000e620000002100 */
[----:B0-----:R-:W-:-:S02]  /*0040*/  IMAD R5, R7, 0x20, R4 ;  /* 0x0000002007057824 */ /* 0x001fc400078e0204 */
[----:B-1----:R-:W-:-:S05]  /*0050*/  IMAD R0, R7, 0x20, R8 ;  /* 0x0000002007007824 */ /* 0x002fca00078e0208 */
[----:B------:R-:W-:-:S04]  /*0060*/  VIMNMX R3, PT, PT, R5, R0, !PT ;  /* 0x0000000005037248 */ /* 0x000fc80007fe0100 */
[----:B------:R-:W-:-:S13]  /*0070*/  ISETP.GE.AND P0, PT, R3, R6, PT ;  /* 0x000000060300720c */ /* 0x000fda0003f06270 */
[----:B------:R-:W-:Y:S05]  /*0080*/  @P0 EXIT ;  /* 0x000000000000094d */ /* 0x000fea0003800000 */
[----:B------:R-:W0:Y:S01]  /*0090*/  LDC.64 R2, c[0x0][0x388] ;  /* 0x0000e200ff027b82 */ /* 0x000e220000000a00 */
[----:B------:R-:W1:Y:S01]  /*00a0*/  LDCU.64 UR4, c[0x0][0x390] ;  /* 0x00007200ff0477ac */ /* 0x000e620008000a00 */
[----:B------:R-:W-:Y:S01]  /*00b0*/  SHF.R.S32.HI R9, RZ, 0x1f, R5 ;  /* 0x0000001fff097819 */ /* 0x000fe20000011405 */
[----:B------:R-:W2:Y:S04]  /*00c0*/  LDCU.64 UR6, c[0x0][0x358] ;  /* 0x00006b00ff0677ac */ /* 0x000ea80008000a00 */
[----:B-1----:R-:W-:Y:S02]  /*00d0*/  IMAD R10, R9, UR4, RZ ;  /* 0x00000004090a7c24 */ /* 0x002fe4000f8e02ff */
[----:B0-----:R-:W-:-:S04]  /*00e0*/  IMAD.WIDE.U32 R2, R5, UR4, R2 ;  /* 0x0000000405027c25 */ /* 0x001fc8000f8e0002 */
[----:B------:R-:W-:-:S04]  /*00f0*/  IMAD R5, R5, UR5, R10 ;  /* 0x0000000505057c24 */ /* 0x000fc8000f8e020a */
[----:B------:R-:W-:Y:S02]  /*0100*/  IMAD.IADD R3, R3, 0x1, R5 ;  /* 0x0000000103037824 */ /* 0x000fe400078e0205 */
[----:B------:R-:W-:-:S05]  /*0110*/  IMAD.WIDE R2, R0, 0x4, R2 ;  /* 0x0000000400027825 */ /* 0x000fca00078e0202 */
[----:B--2---:R-:W2:Y:S01]  /*0120*/  LDG.E R5, desc[UR6][R2.64] ;  /* 0x0000000602057981 */ /* 0x004ea2000c1e1900 */
[----:B------:R-:W0:Y:S01]  /*0130*/  S2UR UR5, SR_CgaCtaId ;  /* 0x00000000000579c3 */ /* 0x000e220000008800 */
[----:B------:R-:W-:Y:S01]  /*0140*/  UMOV UR4, 0x400 ;  /* 0x0000040000047882 */ /* 0x000fe20000000000 */
[----:B------:R-:W-:-:S04]  /*0150*/  IMAD.MOV R7, RZ, RZ, -R7 ;  /* 0x000000ffff077224 */ /* 0x000fc800078e0a07 */
[----:B------:R-:W-:-:S05]  /*0160*/  IMAD R6, R7, 0x20, R6 ;  /* 0x0000002007067824 */ /* 0x000fca00078e0206 */
[----:B------:R-:W-:Y:S01]  /*0170*/  ISETP.GE.AND P0, PT, R6, 0x1, PT ;  /* 0x000000010600780c */ /* 0x000fe20003f06270 */
[----:B0-----:R-:W-:-:S06]  /*0180*/  ULEA UR4, UR5, UR4, 0x18 ;  /* 0x0000000405047291 */ /* 0x001fcc000f8ec0ff */
[----:B------:R-:W-:-:S05]  /*0190*/  LEA R0, R4, UR4, 0x7 ;  /* 0x0000000404007c11 */ /* 0x000fca000f8e38ff */
[----:B------:R-:W-:-:S05]  /*01a0*/  IMAD R4, R8, 0x4, R0 ;  /* 0x0000000408047824 */ /* 0x000fca00078e0200 */
[----:B--2---:R0:W-:Y:S01]  /*01b0*/  STS [R4], R5 ;  /* 0x0000000504007388 */ /* 0x0041e20000000800 */
[----:B------:R-:W-:Y:S05]  /*01c0*/  @!P0 BRA `(.L_x_4) ;  /* 0x00000010007c8947 */ /* 0x000fea0003800000 */
[----:B------:R-:W-:Y:S01]  /*01d0*/  BAR.SYNC.DEFER_BLOCKING 0x0 ;  /* 0x0000000000007b1d */ /* 0x000fe20000010000 */
[----:B------:R-:W-:Y:S02]  /*01e0*/  LEA R7, R8, UR4, 0x2 ;  /* 0x0000000408077c11 */ /* 0x000fe4000f8e10ff */
[----:B------:R-:W-:-:S03]  /*01f0*/  ISETP.NE.AND P1, PT, R6, 0x1, PT ;  /* 0x000000010600780c */ /* 0x000fc60003f25270 */
[----:B------:R-:W-:Y:S04]  /*0200*/  LDS R8, [R0] ;  /* 0x0000000000087984 */ /* 0x000fe80000000800 */
[----:B------:R-:W1:Y:S02]  /*0210*/  LDS R9, [R7] ;  /* 0x0000000007097984 */ /* 0x000e640000000800 */
[----:B-1----:R-:W-:-:S05]  /*0220*/  IMAD.IADD R8, R8, 0x1, R9 ;  /* 0x0000000108087824 */ /* 0x002fca00078e0209 */
        /* <DEDUP_REMOVED lines=281> */
.L_x_4:
[----:B------:R-:W-:Y:S01]  /*13c0*/  STG.E desc[UR6][R2.64], R5 ;  /* 0x0000000502007986 */ /* 0x000fe2000c101906 */
[----:B------:R-:W-:Y:S05]  /*13d0*/  EXIT ;  /* 0x000000000000794d */ /* 0x000fea0003800000 */
.L_x_5:
        /* <DEDUP_REMOVED lines=10> */
.L_x_8:


//--------------------- .nv.shared._Z6phase3ILi32EEviiPim --------------------------
	.section	.nv.shared._Z6phase3ILi32EEviiPim,"aw",@nobits
	.sectionflags	@""
	.align	4
.nv.shared._Z6phase3ILi32EEviiPim:
	.zero		9216


//--------------------- .nv.shared.reserved.0     --------------------------
	.section	.nv.shared.reserved.0,"aw",@nobits
	.weak		__nv_reservedSMEM_offset_0_alias
	.size		__nv_reservedSMEM_offset_0_alias, 0, 64
	.other		__nv_reservedSMEM_offset_0_alias,@"STO_CUDA_RESERVED_SHARED STV_DEFAULT"
__nv_reservedSMEM_offset_0_alias:
	.zero		0
	.zero		64


//--------------------- .nv.shared._Z6phase2ILi32EEviiPim --------------------------
	.section	.nv.shared._Z6phase2ILi32EEviiPim,"aw",@nobits
	.sectionflags	@""
	.align	4
.nv.shared._Z6phase2ILi32EEviiPim:
	.zero		9216


//--------------------- .nv.shared._Z6phase1ILi32EEviiPim --------------------------
	.section	.nv.shared._Z6phase1ILi32EEviiPim,"aw",@nobits
	.sectionflags	@""
	.align	4
.nv.shared._Z6phase1ILi32EEviiPim:
	.zero		5120


//--------------------- .nv.constant0._Z6phase3ILi32EEviiPim --------------------------
	.section	.nv.constant0._Z6phase3ILi32EEviiPim,"a",@progbits
	.sectionflags	@""
	.align	4
.nv.constant0._Z6phase3ILi32EEviiPim:
	.zero		920


//--------------------- .nv.constant0._Z6phase2ILi32EEviiPim --------------------------
	.section	.nv.constant0._Z6phase2ILi32EEviiPim,"a",@progbits
	.sectionflags	@""
	.align	4
.nv.constant0._Z6phase2ILi32EEviiPim:
	.zero		920


//--------------------- .nv.constant0._Z6phase1ILi32EEviiPim --------------------------
	.section	.nv.constant0._Z6phase1ILi32EEviiPim,"a",@progbits
	.sectionflags	@""
	.align	4
.nv.constant0._Z6phase1ILi32EEviiPim:
	.zero		920


//--------------------- SYMBOLS --------------------------

	.type		.nv.reservedSmem.offset0,@object
	.size		.nv.reservedSmem.offset0,0x4
	.type		.nv.reservedSmem.cap,@object
	.size		.nv.reservedSmem.cap,0x4
